//
// Generated by NVIDIA NVVM Compiler
//
// Compiler Build ID: CL-36424714
// Cuda compilation tools, release 13.0, V13.0.88
// Based on NVVM 20.0.0
//

.version 9.0
.target sm_100
.address_size 64

	// .globl	_Z19fp32_to_fp16_kernelPKfP6__halfi

.visible .entry _Z19fp32_to_fp16_kernelPKfP6__halfi(
	.param .u64 .ptr .align 1 _Z19fp32_to_fp16_kernelPKfP6__halfi_param_0,
	.param .u64 .ptr .align 1 _Z19fp32_to_fp16_kernelPKfP6__halfi_param_1,
	.param .u32 _Z19fp32_to_fp16_kernelPKfP6__halfi_param_2
)
{
	.reg .pred 	%p<2>;
	.reg .b16 	%rs<2>;
	.reg .b32 	%r<6>;
	.reg .b32 	%f<2>;
	.reg .b64 	%rd<9>;

	ld.param.u64 	%rd1, [_Z19fp32_to_fp16_kernelPKfP6__halfi_param_0];
	ld.param.u64 	%rd2, [_Z19fp32_to_fp16_kernelPKfP6__halfi_param_1];
	ld.param.u32 	%r2, [_Z19fp32_to_fp16_kernelPKfP6__halfi_param_2];
	mov.u32 	%r3, %ctaid.x;
	mov.u32 	%r4, %ntid.x;
	mov.u32 	%r5, %tid.x;
	mad.lo.s32 	%r1, %r3, %r4, %r5;
	setp.ge.s32 	%p1, %r1, %r2;
	@%p1 bra 	$L__BB0_2;
	cvta.to.global.u64 	%rd3, %rd1;
	cvta.to.global.u64 	%rd4, %rd2;
	mul.wide.s32 	%rd5, %r1, 4;
	add.s64 	%rd6, %rd3, %rd5;
	ld.global.nc.f32 	%f1, [%rd6];
	// begin inline asm
	{  cvt.rn.f16.f32 %rs1, %f1;}

	// end inline asm
	mul.wide.s32 	%rd7, %r1, 2;
	add.s64 	%rd8, %rd4, %rd7;
	st.global.u16 	[%rd8], %rs1;
$L__BB0_2:
	ret;

}
	// .globl	_Z19fp16_to_fp32_kernelPK6__halfPfi
.visible .entry _Z19fp16_to_fp32_kernelPK6__halfPfi(
	.param .u64 .ptr .align 1 _Z19fp16_to_fp32_kernelPK6__halfPfi_param_0,
	.param .u64 .ptr .align 1 _Z19fp16_to_fp32_kernelPK6__halfPfi_param_1,
	.param .u32 _Z19fp16_to_fp32_kernelPK6__halfPfi_param_2
)
{
	.reg .pred 	%p<2>;
	.reg .b16 	%rs<2>;
	.reg .b32 	%r<6>;
	.reg .b32 	%f<2>;
	.reg .b64 	%rd<9>;

	ld.param.u64 	%rd1, [_Z19fp16_to_fp32_kernelPK6__halfPfi_param_0];
	ld.param.u64 	%rd2, [_Z19fp16_to_fp32_kernelPK6__halfPfi_param_1];
	ld.param.u32 	%r2, [_Z19fp16_to_fp32_kernelPK6__halfPfi_param_2];
	mov.u32 	%r3, %ctaid.x;
	mov.u32 	%r4, %ntid.x;
	mov.u32 	%r5, %tid.x;
	mad.lo.s32 	%r1, %r3, %r4, %r5;
	setp.ge.s32 	%p1, %r1, %r2;
	@%p1 bra 	$L__BB1_2;
	cvta.to.global.u64 	%rd3, %rd1;
	cvta.to.global.u64 	%rd4, %rd2;
	mul.wide.s32 	%rd5, %r1, 2;
	add.s64 	%rd6, %rd3, %rd5;
	ld.global.nc.u16 	%rs1, [%rd6];
	// begin inline asm
	{  cvt.f32.f16 %f1, %rs1;}

	// end inline asm
	mul.wide.s32 	%rd7, %r1, 4;
	add.s64 	%rd8, %rd4, %rd7;
	st.global.f32 	[%rd8], %f1;
$L__BB1_2:
	ret;

}
	// .globl	_Z8relu_fwdPKfPfi
.visible .entry _Z8relu_fwdPKfPfi(
	.param .u64 .ptr .align 1 _Z8relu_fwdPKfPfi_param_0,
	.param .u64 .ptr .align 1 _Z8relu_fwdPKfPfi_param_1,
	.param .u32 _Z8relu_fwdPKfPfi_param_2
)
{
	.reg .pred 	%p<2>;
	.reg .b32 	%r<6>;
	.reg .b32 	%f<3>;
	.reg .b64 	%rd<8>;

	ld.param.u64 	%rd1, [_Z8relu_fwdPKfPfi_param_0];
	ld.param.u64 	%rd2, [_Z8relu_fwdPKfPfi_param_1];
	ld.param.u32 	%r2, [_Z8relu_fwdPKfPfi_param_2];
	mov.u32 	%r3, %ctaid.x;
	mov.u32 	%r4, %ntid.x;
	mov.u32 	%r5, %tid.x;
	mad.lo.s32 	%r1, %r3, %r4, %r5;
	setp.ge.s32 	%p1, %r1, %r2;
	@%p1 bra 	$L__BB2_2;
	cvta.to.global.u64 	%rd3, %rd1;
	cvta.to.global.u64 	%rd4, %rd2;
	mul.wide.s32 	%rd5, %r1, 4;
	add.s64 	%rd6, %rd3, %rd5;
	ld.global.nc.f32 	%f1, [%rd6];
	max.f32 	%f2, %f1, 0f00000000;
	add.s64 	%rd7, %rd4, %rd5;
	st.global.f32 	[%rd7], %f2;
$L__BB2_2:
	ret;

}
	// .globl	_Z8relu_bwdPKfS0_Pfi
.visible .entry _Z8relu_bwdPKfS0_Pfi(
	.param .u64 .ptr .align 1 _Z8relu_bwdPKfS0_Pfi_param_0,
	.param .u64 .ptr .align 1 _Z8relu_bwdPKfS0_Pfi_param_1,
	.param .u64 .ptr .align 1 _Z8relu_bwdPKfS0_Pfi_param_2,
	.param .u32 _Z8relu_bwdPKfS0_Pfi_param_3
)
{
	.reg .pred 	%p<3>;
	.reg .b32 	%r<6>;
	.reg .b32 	%f<6>;
	.reg .b64 	%rd<13>;

	ld.param.u64 	%rd1, [_Z8relu_bwdPKfS0_Pfi_param_0];
	ld.param.u64 	%rd2, [_Z8relu_bwdPKfS0_Pfi_param_1];
	ld.param.u64 	%rd3, [_Z8relu_bwdPKfS0_Pfi_param_2];
	ld.param.u32 	%r2, [_Z8relu_bwdPKfS0_Pfi_param_3];
	mov.u32 	%r3, %ctaid.x;
	mov.u32 	%r4, %ntid.x;
	mov.u32 	%r5, %tid.x;
	mad.lo.s32 	%r1, %r3, %r4, %r5;
	setp.ge.s32 	%p1, %r1, %r2;
	@%p1 bra 	$L__BB3_4;
	cvta.to.global.u64 	%rd4, %rd1;
	mul.wide.s32 	%rd5, %r1, 4;
	add.s64 	%rd6, %rd4, %rd5;
	ld.global.nc.f32 	%f4, [%rd6];
	setp.leu.f32 	%p2, %f4, 0f00000000;
	mov.f32 	%f5, 0f00000000;
	@%p2 bra 	$L__BB3_3;
	cvta.to.global.u64 	%rd7, %rd2;
	add.s64 	%rd9, %rd7, %rd5;
	ld.global.nc.f32 	%f5, [%rd9];
$L__BB3_3:
	cvta.to.global.u64 	%rd10, %rd3;
	add.s64 	%rd12, %rd10, %rd5;
	st.global.f32 	[%rd12], %f5;
$L__BB3_4:
	ret;

}
	// .globl	_Z8add_biasPfPKfii
.visible .entry _Z8add_biasPfPKfii(
	.param .u64 .ptr .align 1 _Z8add_biasPfPKfii_param_0,
	.param .u64 .ptr .align 1 _Z8add_biasPfPKfii_param_1,
	.param .u32 _Z8add_biasPfPKfii_param_2,
	.param .u32 _Z8add_biasPfPKfii_param_3
)
{
	.reg .pred 	%p<2>;
	.reg .b32 	%r<9>;
	.reg .b32 	%f<4>;
	.reg .b64 	%rd<9>;

	ld.param.u64 	%rd1, [_Z8add_biasPfPKfii_param_0];
	ld.param.u64 	%rd2, [_Z8add_biasPfPKfii_param_1];
	ld.param.u32 	%r3, [_Z8add_biasPfPKfii_param_2];
	ld.param.u32 	%r2, [_Z8add_biasPfPKfii_param_3];
	mov.u32 	%r4, %ctaid.x;
	mov.u32 	%r5, %ntid.x;
	mov.u32 	%r6, %tid.x;
	mad.lo.s32 	%r1, %r4, %r5, %r6;
	mul.lo.s32 	%r7, %r2, %r3;
	setp.ge.s32 	%p1, %r1, %r7;
	@%p1 bra 	$L__BB4_2;
	cvta.to.global.u64 	%rd3, %rd2;
	cvta.to.global.u64 	%rd4, %rd1;
	rem.s32 	%r8, %r1, %r2;
	mul.wide.s32 	%rd5, %r8, 4;
	add.s64 	%rd6, %rd3, %rd5;
	ld.global.nc.f32 	%f1, [%rd6];
	mul.wide.s32 	%rd7, %r1, 4;
	add.s64 	%rd8, %rd4, %rd7;
	ld.global.f32 	%f2, [%rd8];
	add.f32 	%f3, %f1, %f2;
	st.global.f32 	[%rd8], %f3;
$L__BB4_2:
	ret;

}
	// .globl	_Z6ce_bwdPKfS0_Pfi
.visible .entry _Z6ce_bwdPKfS0_Pfi(
	.param .u64 .ptr .align 1 _Z6ce_bwdPKfS0_Pfi_param_0,
	.param .u64 .ptr .align 1 _Z6ce_bwdPKfS0_Pfi_param_1,
	.param .u64 .ptr .align 1 _Z6ce_bwdPKfS0_Pfi_param_2,
	.param .u32 _Z6ce_bwdPKfS0_Pfi_param_3
)
{
	.reg .pred 	%p<2>;
	.reg .b32 	%r<8>;
	.reg .b32 	%f<16>;
	.reg .b64 	%rd<11>;

	ld.param.u64 	%rd1, [_Z6ce_bwdPKfS0_Pfi_param_0];
	ld.param.u64 	%rd2, [_Z6ce_bwdPKfS0_Pfi_param_1];
	ld.param.u64 	%rd3, [_Z6ce_bwdPKfS0_Pfi_param_2];
	ld.param.u32 	%r2, [_Z6ce_bwdPKfS0_Pfi_param_3];
	mov.u32 	%r3, %ctaid.x;
	mov.u32 	%r4, %ntid.x;
	mov.u32 	%r5, %tid.x;
	mad.lo.s32 	%r1, %r3, %r4, %r5;
	setp.ge.s32 	%p1, %r1, %r2;
	@%p1 bra 	$L__BB5_2;
	cvta.to.global.u64 	%rd4, %rd1;
	cvta.to.global.u64 	%rd5, %rd2;
	cvta.to.global.u64 	%rd6, %rd3;
	mul.wide.s32 	%rd7, %r1, 4;
	add.s64 	%rd8, %rd4, %rd7;
	ld.global.nc.f32 	%f1, [%rd8];
	fma.rn.f32 	%f2, %f1, 0f3BBB989D, 0f3F000000;
	cvt.sat.f32.f32 	%f3, %f2;
	mov.f32 	%f4, 0f4B400001;
	mov.f32 	%f5, 0f437C0000;
	fma.rm.f32 	%f6, %f3, %f5, %f4;
	add.f32 	%f7, %f6, 0fCB40007F;
	neg.f32 	%f8, %f7;
	fma.rn.f32 	%f9, %f1, 0f3FB8AA3B, %f8;
	fma.rn.f32 	%f10, %f1, 0f32A57060, %f9;
	mov.b32 	%r6, %f6;
	shl.b32 	%r7, %r6, 23;
	mov.b32 	%f11, %r7;
	ex2.approx.ftz.f32 	%f12, %f10;
	mul.f32 	%f13, %f12, %f11;
	add.s64 	%rd9, %rd5, %rd7;
	ld.global.nc.f32 	%f14, [%rd9];
	sub.f32 	%f15, %f13, %f14;
	add.s64 	%rd10, %rd6, %rd7;
	st.global.f32 	[%rd10], %f15;
$L__BB5_2:
	ret;

}
	// .globl	_Z7col_sumPKfPfii
.visible .entry _Z7col_sumPKfPfii(
	.param .u64 .ptr .align 1 _Z7col_sumPKfPfii_param_0,
	.param .u64 .ptr .align 1 _Z7col_sumPKfPfii_param_1,
	.param .u32 _Z7col_sumPKfPfii_param_2,
	.param .u32 _Z7col_sumPKfPfii_param_3
)
{
	.reg .pred 	%p<11>;
	.reg .b32 	%r<38>;
	.reg .b32 	%f<83>;
	.reg .b64 	%rd<43>;

	ld.param.u64 	%rd3, [_Z7col_sumPKfPfii_param_0];
	ld.param.u64 	%rd2, [_Z7col_sumPKfPfii_param_1];
	ld.param.u32 	%r23, [_Z7col_sumPKfPfii_param_2];
	ld.param.u32 	%r24, [_Z7col_sumPKfPfii_param_3];
	cvta.to.global.u64 	%rd1, %rd3;
	mov.u32 	%r25, %ctaid.x;
	mov.u32 	%r26, %ntid.x;
	mov.u32 	%r27, %tid.x;
	mad.lo.s32 	%r1, %r25, %r26, %r27;
	setp.ge.s32 	%p1, %r1, %r24;
	@%p1 bra 	$L__BB6_15;
	setp.lt.s32 	%p2, %r23, 1;
	mov.f32 	%f82, 0f00000000;
	@%p2 bra 	$L__BB6_14;
	and.b32  	%r2, %r23, 15;
	setp.lt.u32 	%p3, %r23, 16;
	mov.f32 	%f82, 0f00000000;
	mov.b32 	%r34, 0;
	@%p3 bra 	$L__BB6_5;
	and.b32  	%r34, %r23, 2147483632;
	neg.s32 	%r32, %r34;
	shl.b32 	%r5, %r24, 4;
	mov.f32 	%f82, 0f00000000;
	mul.wide.s32 	%rd6, %r24, 4;
	mov.u32 	%r31, %r1;
$L__BB6_4:
	.pragma "nounroll";
	mul.wide.s32 	%rd4, %r31, 4;
	add.s64 	%rd5, %rd1, %rd4;
	ld.global.nc.f32 	%f18, [%rd5];
	add.f32 	%f19, %f82, %f18;
	add.s64 	%rd7, %rd5, %rd6;
	ld.global.nc.f32 	%f20, [%rd7];
	add.f32 	%f21, %f19, %f20;
	add.s64 	%rd8, %rd7, %rd6;
	ld.global.nc.f32 	%f22, [%rd8];
	add.f32 	%f23, %f21, %f22;
	add.s64 	%rd9, %rd8, %rd6;
	ld.global.nc.f32 	%f24, [%rd9];
	add.f32 	%f25, %f23, %f24;
	add.s64 	%rd10, %rd9, %rd6;
	ld.global.nc.f32 	%f26, [%rd10];
	add.f32 	%f27, %f25, %f26;
	add.s64 	%rd11, %rd10, %rd6;
	ld.global.nc.f32 	%f28, [%rd11];
	add.f32 	%f29, %f27, %f28;
	add.s64 	%rd12, %rd11, %rd6;
	ld.global.nc.f32 	%f30, [%rd12];
	add.f32 	%f31, %f29, %f30;
	add.s64 	%rd13, %rd12, %rd6;
	ld.global.nc.f32 	%f32, [%rd13];
	add.f32 	%f33, %f31, %f32;
	add.s64 	%rd14, %rd13, %rd6;
	ld.global.nc.f32 	%f34, [%rd14];
	add.f32 	%f35, %f33, %f34;
	add.s64 	%rd15, %rd14, %rd6;
	ld.global.nc.f32 	%f36, [%rd15];
	add.f32 	%f37, %f35, %f36;
	add.s64 	%rd16, %rd15, %rd6;
	ld.global.nc.f32 	%f38, [%rd16];
	add.f32 	%f39, %f37, %f38;
	add.s64 	%rd17, %rd16, %rd6;
	ld.global.nc.f32 	%f40, [%rd17];
	add.f32 	%f41, %f39, %f40;
	add.s64 	%rd18, %rd17, %rd6;
	ld.global.nc.f32 	%f42, [%rd18];
	add.f32 	%f43, %f41, %f42;
	add.s64 	%rd19, %rd18, %rd6;
	ld.global.nc.f32 	%f44, [%rd19];
	add.f32 	%f45, %f43, %f44;
	add.s64 	%rd20, %rd19, %rd6;
	ld.global.nc.f32 	%f46, [%rd20];
	add.f32 	%f47, %f45, %f46;
	add.s64 	%rd21, %rd20, %rd6;
	ld.global.nc.f32 	%f48, [%rd21];
	add.f32 	%f82, %f47, %f48;
	add.s32 	%r32, %r32, 16;
	add.s32 	%r31, %r31, %r5;
	setp.ne.s32 	%p4, %r32, 0;
	@%p4 bra 	$L__BB6_4;
$L__BB6_5:
	setp.eq.s32 	%p5, %r2, 0;
	@%p5 bra 	$L__BB6_14;
	and.b32  	%r11, %r23, 7;
	setp.lt.u32 	%p6, %r2, 8;
	@%p6 bra 	$L__BB6_8;
	mad.lo.s32 	%r29, %r34, %r24, %r1;
	mul.wide.s32 	%rd22, %r29, 4;
	add.s64 	%rd23, %rd1, %rd22;
	ld.global.nc.f32 	%f50, [%rd23];
	add.f32 	%f51, %f82, %f50;
	mul.wide.s32 	%rd24, %r24, 4;
	add.s64 	%rd25, %rd23, %rd24;
	ld.global.nc.f32 	%f52, [%rd25];
	add.f32 	%f53, %f51, %f52;
	add.s64 	%rd26, %rd25, %rd24;
	ld.global.nc.f32 	%f54, [%rd26];
	add.f32 	%f55, %f53, %f54;
	add.s64 	%rd27, %rd26, %rd24;
	ld.global.nc.f32 	%f56, [%rd27];
	add.f32 	%f57, %f55, %f56;
	add.s64 	%rd28, %rd27, %rd24;
	ld.global.nc.f32 	%f58, [%rd28];
	add.f32 	%f59, %f57, %f58;
	add.s64 	%rd29, %rd28, %rd24;
	ld.global.nc.f32 	%f60, [%rd29];
	add.f32 	%f61, %f59, %f60;
	add.s64 	%rd30, %rd29, %rd24;
	ld.global.nc.f32 	%f62, [%rd30];
	add.f32 	%f63, %f61, %f62;
	add.s64 	%rd31, %rd30, %rd24;
	ld.global.nc.f32 	%f64, [%rd31];
	add.f32 	%f82, %f63, %f64;
	add.s32 	%r34, %r34, 8;
$L__BB6_8:
	setp.eq.s32 	%p7, %r11, 0;
	@%p7 bra 	$L__BB6_14;
	and.b32  	%r14, %r23, 3;
	setp.lt.u32 	%p8, %r11, 4;
	@%p8 bra 	$L__BB6_11;
	mad.lo.s32 	%r30, %r34, %r24, %r1;
	mul.wide.s32 	%rd32, %r30, 4;
	add.s64 	%rd33, %rd1, %rd32;
	ld.global.nc.f32 	%f66, [%rd33];
	add.f32 	%f67, %f82, %f66;
	mul.wide.s32 	%rd34, %r24, 4;
	add.s64 	%rd35, %rd33, %rd34;
	ld.global.nc.f32 	%f68, [%rd35];
	add.f32 	%f69, %f67, %f68;
	add.s64 	%rd36, %rd35, %rd34;
	ld.global.nc.f32 	%f70, [%rd36];
	add.f32 	%f71, %f69, %f70;
	add.s64 	%rd37, %rd36, %rd34;
	ld.global.nc.f32 	%f72, [%rd37];
	add.f32 	%f82, %f71, %f72;
	add.s32 	%r34, %r34, 4;
$L__BB6_11:
	setp.eq.s32 	%p9, %r14, 0;
	@%p9 bra 	$L__BB6_14;
	mad.lo.s32 	%r37, %r34, %r24, %r1;
	neg.s32 	%r36, %r14;
$L__BB6_13:
	.pragma "nounroll";
	mul.wide.s32 	%rd38, %r37, 4;
	add.s64 	%rd39, %rd1, %rd38;
	ld.global.nc.f32 	%f73, [%rd39];
	add.f32 	%f82, %f82, %f73;
	add.s32 	%r37, %r37, %r24;
	add.s32 	%r36, %r36, 1;
	setp.ne.s32 	%p10, %r36, 0;
	@%p10 bra 	$L__BB6_13;
$L__BB6_14:
	cvta.to.global.u64 	%rd40, %rd2;
	mul.wide.s32 	%rd41, %r1, 4;
	add.s64 	%rd42, %rd40, %rd41;
	st.global.f32 	[%rd42], %f82;
$L__BB6_15:
	ret;

}
	// .globl	_Z12scale_kernelPffi
.visible .entry _Z12scale_kernelPffi(
	.param .u64 .ptr .align 1 _Z12scale_kernelPffi_param_0,
	.param .f32 _Z12scale_kernelPffi_param_1,
	.param .u32 _Z12scale_kernelPffi_param_2
)
{
	.reg .pred 	%p<2>;
	.reg .b32 	%r<6>;
	.reg .b32 	%f<4>;
	.reg .b64 	%rd<5>;

	ld.param.u64 	%rd1, [_Z12scale_kernelPffi_param_0];
	ld.param.f32 	%f1, [_Z12scale_kernelPffi_param_1];
	ld.param.u32 	%r2, [_Z12scale_kernelPffi_param_2];
	mov.u32 	%r3, %ctaid.x;
	mov.u32 	%r4, %ntid.x;
	mov.u32 	%r5, %tid.x;
	mad.lo.s32 	%r1, %r3, %r4, %r5;
	setp.ge.s32 	%p1, %r1, %r2;
	@%p1 bra 	$L__BB7_2;
	cvta.to.global.u64 	%rd2, %rd1;
	mul.wide.s32 	%rd3, %r1, 4;
	add.s64 	%rd4, %rd2, %rd3;
	ld.global.f32 	%f2, [%rd4];
	mul.f32 	%f3, %f1, %f2;
	st.global.f32 	[%rd4], %f3;
$L__BB7_2:
	ret;

}
	// .globl	_Z17batch_log_softmaxPKfPfi
.visible .entry _Z17batch_log_softmaxPKfPfi(
	.param .u64 .ptr .align 1 _Z17batch_log_softmaxPKfPfi_param_0,
	.param .u64 .ptr .align 1 _Z17batch_log_softmaxPKfPfi_param_1,
	.param .u32 _Z17batch_log_softmaxPKfPfi_param_2
)
{
	.reg .pred 	%p<31>;
	.reg .b32 	%r<104>;
	.reg .b32 	%f<371>;
	.reg .b64 	%rd<73>;

	ld.param.u64 	%rd26, [_Z17batch_log_softmaxPKfPfi_param_0];
	ld.param.u64 	%rd27, [_Z17batch_log_softmaxPKfPfi_param_1];
	ld.param.u32 	%r45, [_Z17batch_log_softmaxPKfPfi_param_2];
	cvta.to.global.u64 	%rd1, %rd27;
	cvta.to.global.u64 	%rd2, %rd26;
	mov.u32 	%r46, %ctaid.x;
	mul.lo.s32 	%r47, %r45, %r46;
	cvt.s64.s32 	%rd3, %r47;
	mul.wide.s32 	%rd28, %r47, 4;
	add.s64 	%rd4, %rd2, %rd28;
	ld.global.nc.f32 	%f361, [%rd4];
	setp.lt.s32 	%p1, %r45, 2;
	@%p1 bra 	$L__BB8_14;
	add.s32 	%r1, %r45, -1;
	add.s32 	%r49, %r45, -2;
	and.b32  	%r2, %r1, 15;
	setp.lt.u32 	%p2, %r49, 15;
	mov.b32 	%r90, 1;
	@%p2 bra 	$L__BB8_5;
	and.b32  	%r51, %r1, -16;
	neg.s32 	%r94, %r51;
	shl.b64 	%rd29, %rd3, 2;
	add.s64 	%rd30, %rd29, %rd2;
	add.s64 	%rd67, %rd30, 32;
	mov.b32 	%r93, 0;
$L__BB8_3:
	.pragma "nounroll";
	ld.global.nc.f32 	%f29, [%rd67+-28];
	max.f32 	%f30, %f361, %f29;
	ld.global.nc.f32 	%f31, [%rd67+-24];
	max.f32 	%f32, %f30, %f31;
	ld.global.nc.f32 	%f33, [%rd67+-20];
	max.f32 	%f34, %f32, %f33;
	ld.global.nc.f32 	%f35, [%rd67+-16];
	max.f32 	%f36, %f34, %f35;
	ld.global.nc.f32 	%f37, [%rd67+-12];
	max.f32 	%f38, %f36, %f37;
	ld.global.nc.f32 	%f39, [%rd67+-8];
	max.f32 	%f40, %f38, %f39;
	ld.global.nc.f32 	%f41, [%rd67+-4];
	max.f32 	%f42, %f40, %f41;
	ld.global.nc.f32 	%f43, [%rd67];
	max.f32 	%f44, %f42, %f43;
	ld.global.nc.f32 	%f45, [%rd67+4];
	max.f32 	%f46, %f44, %f45;
	ld.global.nc.f32 	%f47, [%rd67+8];
	max.f32 	%f48, %f46, %f47;
	ld.global.nc.f32 	%f49, [%rd67+12];
	max.f32 	%f50, %f48, %f49;
	ld.global.nc.f32 	%f51, [%rd67+16];
	max.f32 	%f52, %f50, %f51;
	ld.global.nc.f32 	%f53, [%rd67+20];
	max.f32 	%f54, %f52, %f53;
	ld.global.nc.f32 	%f55, [%rd67+24];
	max.f32 	%f56, %f54, %f55;
	ld.global.nc.f32 	%f57, [%rd67+28];
	max.f32 	%f58, %f56, %f57;
	ld.global.nc.f32 	%f59, [%rd67+32];
	max.f32 	%f361, %f58, %f59;
	add.s32 	%r94, %r94, 16;
	add.s32 	%r93, %r93, 16;
	add.s64 	%rd67, %rd67, 64;
	setp.eq.s32 	%p3, %r94, 0;
	@%p3 bra 	$L__BB8_4;
	bra.uni 	$L__BB8_3;
$L__BB8_4:
	add.s32 	%r90, %r93, 1;
$L__BB8_5:
	setp.eq.s32 	%p4, %r2, 0;
	@%p4 bra 	$L__BB8_14;
	and.b32  	%r6, %r1, 7;
	setp.lt.u32 	%p5, %r2, 8;
	@%p5 bra 	$L__BB8_8;
	mul.wide.u32 	%rd31, %r90, 4;
	add.s64 	%rd32, %rd4, %rd31;
	ld.global.nc.f32 	%f61, [%rd32];
	max.f32 	%f62, %f361, %f61;
	ld.global.nc.f32 	%f63, [%rd32+4];
	max.f32 	%f64, %f62, %f63;
	ld.global.nc.f32 	%f65, [%rd32+8];
	max.f32 	%f66, %f64, %f65;
	ld.global.nc.f32 	%f67, [%rd32+12];
	max.f32 	%f68, %f66, %f67;
	ld.global.nc.f32 	%f69, [%rd32+16];
	max.f32 	%f70, %f68, %f69;
	ld.global.nc.f32 	%f71, [%rd32+20];
	max.f32 	%f72, %f70, %f71;
	ld.global.nc.f32 	%f73, [%rd32+24];
	max.f32 	%f74, %f72, %f73;
	ld.global.nc.f32 	%f75, [%rd32+28];
	max.f32 	%f361, %f74, %f75;
	add.s32 	%r90, %r90, 8;
$L__BB8_8:
	setp.eq.s32 	%p6, %r6, 0;
	@%p6 bra 	$L__BB8_14;
	and.b32  	%r9, %r1, 3;
	setp.lt.u32 	%p7, %r6, 4;
	@%p7 bra 	$L__BB8_11;
	mul.wide.u32 	%rd33, %r90, 4;
	add.s64 	%rd34, %rd4, %rd33;
	ld.global.nc.f32 	%f77, [%rd34];
	max.f32 	%f78, %f361, %f77;
	ld.global.nc.f32 	%f79, [%rd34+4];
	max.f32 	%f80, %f78, %f79;
	ld.global.nc.f32 	%f81, [%rd34+8];
	max.f32 	%f82, %f80, %f81;
	ld.global.nc.f32 	%f83, [%rd34+12];
	max.f32 	%f361, %f82, %f83;
	add.s32 	%r90, %r90, 4;
$L__BB8_11:
	setp.eq.s32 	%p8, %r9, 0;
	@%p8 bra 	$L__BB8_14;
	shl.b64 	%rd35, %rd3, 2;
	mul.wide.u32 	%rd36, %r90, 4;
	add.s64 	%rd37, %rd35, %rd36;
	add.s64 	%rd66, %rd2, %rd37;
	neg.s32 	%r92, %r9;
$L__BB8_13:
	.pragma "nounroll";
	ld.global.nc.f32 	%f84, [%rd66];
	max.f32 	%f361, %f361, %f84;
	add.s64 	%rd66, %rd66, 4;
	add.s32 	%r92, %r92, 1;
	setp.ne.s32 	%p9, %r92, 0;
	@%p9 bra 	$L__BB8_13;
$L__BB8_14:
	setp.lt.s32 	%p10, %r45, 1;
	mov.f32 	%f370, 0f00000000;
	@%p10 bra 	$L__BB8_26;
	and.b32  	%r15, %r45, 7;
	setp.lt.u32 	%p11, %r45, 8;
	mov.f32 	%f370, 0f00000000;
	mov.b32 	%r96, 0;
	@%p11 bra 	$L__BB8_18;
	and.b32  	%r96, %r45, 2147483640;
	neg.s32 	%r95, %r96;
	shl.b64 	%rd38, %rd3, 2;
	add.s64 	%rd39, %rd38, %rd2;
	add.s64 	%rd68, %rd39, 16;
	mov.f32 	%f370, 0f00000000;
$L__BB8_17:
	.pragma "nounroll";
	ld.global.nc.f32 	%f89, [%rd68+-16];
	sub.f32 	%f90, %f89, %f361;
	fma.rn.f32 	%f91, %f90, 0f3BBB989D, 0f3F000000;
	cvt.sat.f32.f32 	%f92, %f91;
	mov.f32 	%f93, 0f4B400001;
	mov.f32 	%f94, 0f437C0000;
	fma.rm.f32 	%f95, %f92, %f94, %f93;
	add.f32 	%f96, %f95, 0fCB40007F;
	neg.f32 	%f97, %f96;
	fma.rn.f32 	%f98, %f90, 0f3FB8AA3B, %f97;
	fma.rn.f32 	%f99, %f90, 0f32A57060, %f98;
	mov.b32 	%r53, %f95;
	shl.b32 	%r54, %r53, 23;
	mov.b32 	%f100, %r54;
	ex2.approx.ftz.f32 	%f101, %f99;
	fma.rn.f32 	%f102, %f101, %f100, %f370;
	ld.global.nc.f32 	%f103, [%rd68+-12];
	sub.f32 	%f104, %f103, %f361;
	fma.rn.f32 	%f105, %f104, 0f3BBB989D, 0f3F000000;
	cvt.sat.f32.f32 	%f106, %f105;
	fma.rm.f32 	%f107, %f106, %f94, %f93;
	add.f32 	%f108, %f107, 0fCB40007F;
	neg.f32 	%f109, %f108;
	fma.rn.f32 	%f110, %f104, 0f3FB8AA3B, %f109;
	fma.rn.f32 	%f111, %f104, 0f32A57060, %f110;
	mov.b32 	%r55, %f107;
	shl.b32 	%r56, %r55, 23;
	mov.b32 	%f112, %r56;
	ex2.approx.ftz.f32 	%f113, %f111;
	fma.rn.f32 	%f114, %f113, %f112, %f102;
	ld.global.nc.f32 	%f115, [%rd68+-8];
	sub.f32 	%f116, %f115, %f361;
	fma.rn.f32 	%f117, %f116, 0f3BBB989D, 0f3F000000;
	cvt.sat.f32.f32 	%f118, %f117;
	fma.rm.f32 	%f119, %f118, %f94, %f93;
	add.f32 	%f120, %f119, 0fCB40007F;
	neg.f32 	%f121, %f120;
	fma.rn.f32 	%f122, %f116, 0f3FB8AA3B, %f121;
	fma.rn.f32 	%f123, %f116, 0f32A57060, %f122;
	mov.b32 	%r57, %f119;
	shl.b32 	%r58, %r57, 23;
	mov.b32 	%f124, %r58;
	ex2.approx.ftz.f32 	%f125, %f123;
	fma.rn.f32 	%f126, %f125, %f124, %f114;
	ld.global.nc.f32 	%f127, [%rd68+-4];
	sub.f32 	%f128, %f127, %f361;
	fma.rn.f32 	%f129, %f128, 0f3BBB989D, 0f3F000000;
	cvt.sat.f32.f32 	%f130, %f129;
	fma.rm.f32 	%f131, %f130, %f94, %f93;
	add.f32 	%f132, %f131, 0fCB40007F;
	neg.f32 	%f133, %f132;
	fma.rn.f32 	%f134, %f128, 0f3FB8AA3B, %f133;
	fma.rn.f32 	%f135, %f128, 0f32A57060, %f134;
	mov.b32 	%r59, %f131;
	shl.b32 	%r60, %r59, 23;
	mov.b32 	%f136, %r60;
	ex2.approx.ftz.f32 	%f137, %f135;
	fma.rn.f32 	%f138, %f137, %f136, %f126;
	ld.global.nc.f32 	%f139, [%rd68];
	sub.f32 	%f140, %f139, %f361;
	fma.rn.f32 	%f141, %f140, 0f3BBB989D, 0f3F000000;
	cvt.sat.f32.f32 	%f142, %f141;
	fma.rm.f32 	%f143, %f142, %f94, %f93;
	add.f32 	%f144, %f143, 0fCB40007F;
	neg.f32 	%f145, %f144;
	fma.rn.f32 	%f146, %f140, 0f3FB8AA3B, %f145;
	fma.rn.f32 	%f147, %f140, 0f32A57060, %f146;
	mov.b32 	%r61, %f143;
	shl.b32 	%r62, %r61, 23;
	mov.b32 	%f148, %r62;
	ex2.approx.ftz.f32 	%f149, %f147;
	fma.rn.f32 	%f150, %f149, %f148, %f138;
	ld.global.nc.f32 	%f151, [%rd68+4];
	sub.f32 	%f152, %f151, %f361;
	fma.rn.f32 	%f153, %f152, 0f3BBB989D, 0f3F000000;
	cvt.sat.f32.f32 	%f154, %f153;
	fma.rm.f32 	%f155, %f154, %f94, %f93;
	add.f32 	%f156, %f155, 0fCB40007F;
	neg.f32 	%f157, %f156;
	fma.rn.f32 	%f158, %f152, 0f3FB8AA3B, %f157;
	fma.rn.f32 	%f159, %f152, 0f32A57060, %f158;
	mov.b32 	%r63, %f155;
	shl.b32 	%r64, %r63, 23;
	mov.b32 	%f160, %r64;
	ex2.approx.ftz.f32 	%f161, %f159;
	fma.rn.f32 	%f162, %f161, %f160, %f150;
	ld.global.nc.f32 	%f163, [%rd68+8];
	sub.f32 	%f164, %f163, %f361;
	fma.rn.f32 	%f165, %f164, 0f3BBB989D, 0f3F000000;
	cvt.sat.f32.f32 	%f166, %f165;
	fma.rm.f32 	%f167, %f166, %f94, %f93;
	add.f32 	%f168, %f167, 0fCB40007F;
	neg.f32 	%f169, %f168;
	fma.rn.f32 	%f170, %f164, 0f3FB8AA3B, %f169;
	fma.rn.f32 	%f171, %f164, 0f32A57060, %f170;
	mov.b32 	%r65, %f167;
	shl.b32 	%r66, %r65, 23;
	mov.b32 	%f172, %r66;
	ex2.approx.ftz.f32 	%f173, %f171;
	fma.rn.f32 	%f174, %f173, %f172, %f162;
	ld.global.nc.f32 	%f175, [%rd68+12];
	sub.f32 	%f176, %f175, %f361;
	fma.rn.f32 	%f177, %f176, 0f3BBB989D, 0f3F000000;
	cvt.sat.f32.f32 	%f178, %f177;
	fma.rm.f32 	%f179, %f178, %f94, %f93;
	add.f32 	%f180, %f179, 0fCB40007F;
	neg.f32 	%f181, %f180;
	fma.rn.f32 	%f182, %f176, 0f3FB8AA3B, %f181;
	fma.rn.f32 	%f183, %f176, 0f32A57060, %f182;
	mov.b32 	%r67, %f179;
	shl.b32 	%r68, %r67, 23;
	mov.b32 	%f184, %r68;
	ex2.approx.ftz.f32 	%f185, %f183;
	fma.rn.f32 	%f370, %f185, %f184, %f174;
	add.s32 	%r95, %r95, 8;
	add.s64 	%rd68, %rd68, 32;
	setp.ne.s32 	%p12, %r95, 0;
	@%p12 bra 	$L__BB8_17;
$L__BB8_18:
	setp.eq.s32 	%p13, %r15, 0;
	@%p13 bra 	$L__BB8_26;
	and.b32  	%r25, %r45, 3;
	setp.lt.u32 	%p14, %r15, 4;
	@%p14 bra 	$L__BB8_21;
	mul.wide.u32 	%rd40, %r96, 4;
	add.s64 	%rd41, %rd4, %rd40;
	ld.global.nc.f32 	%f187, [%rd41];
	sub.f32 	%f188, %f187, %f361;
	fma.rn.f32 	%f189, %f188, 0f3BBB989D, 0f3F000000;
	cvt.sat.f32.f32 	%f190, %f189;
	mov.f32 	%f191, 0f4B400001;
	mov.f32 	%f192, 0f437C0000;
	fma.rm.f32 	%f193, %f190, %f192, %f191;
	add.f32 	%f194, %f193, 0fCB40007F;
	neg.f32 	%f195, %f194;
	fma.rn.f32 	%f196, %f188, 0f3FB8AA3B, %f195;
	fma.rn.f32 	%f197, %f188, 0f32A57060, %f196;
	mov.b32 	%r69, %f193;
	shl.b32 	%r70, %r69, 23;
	mov.b32 	%f198, %r70;
	ex2.approx.ftz.f32 	%f199, %f197;
	fma.rn.f32 	%f200, %f199, %f198, %f370;
	ld.global.nc.f32 	%f201, [%rd41+4];
	sub.f32 	%f202, %f201, %f361;
	fma.rn.f32 	%f203, %f202, 0f3BBB989D, 0f3F000000;
	cvt.sat.f32.f32 	%f204, %f203;
	fma.rm.f32 	%f205, %f204, %f192, %f191;
	add.f32 	%f206, %f205, 0fCB40007F;
	neg.f32 	%f207, %f206;
	fma.rn.f32 	%f208, %f202, 0f3FB8AA3B, %f207;
	fma.rn.f32 	%f209, %f202, 0f32A57060, %f208;
	mov.b32 	%r71, %f205;
	shl.b32 	%r72, %r71, 23;
	mov.b32 	%f210, %r72;
	ex2.approx.ftz.f32 	%f211, %f209;
	fma.rn.f32 	%f212, %f211, %f210, %f200;
	ld.global.nc.f32 	%f213, [%rd41+8];
	sub.f32 	%f214, %f213, %f361;
	fma.rn.f32 	%f215, %f214, 0f3BBB989D, 0f3F000000;
	cvt.sat.f32.f32 	%f216, %f215;
	fma.rm.f32 	%f217, %f216, %f192, %f191;
	add.f32 	%f218, %f217, 0fCB40007F;
	neg.f32 	%f219, %f218;
	fma.rn.f32 	%f220, %f214, 0f3FB8AA3B, %f219;
	fma.rn.f32 	%f221, %f214, 0f32A57060, %f220;
	mov.b32 	%r73, %f217;
	shl.b32 	%r74, %r73, 23;
	mov.b32 	%f222, %r74;
	ex2.approx.ftz.f32 	%f223, %f221;
	fma.rn.f32 	%f224, %f223, %f222, %f212;
	ld.global.nc.f32 	%f225, [%rd41+12];
	sub.f32 	%f226, %f225, %f361;
	fma.rn.f32 	%f227, %f226, 0f3BBB989D, 0f3F000000;
	cvt.sat.f32.f32 	%f228, %f227;
	fma.rm.f32 	%f229, %f228, %f192, %f191;
	add.f32 	%f230, %f229, 0fCB40007F;
	neg.f32 	%f231, %f230;
	fma.rn.f32 	%f232, %f226, 0f3FB8AA3B, %f231;
	fma.rn.f32 	%f233, %f226, 0f32A57060, %f232;
	mov.b32 	%r75, %f229;
	shl.b32 	%r76, %r75, 23;
	mov.b32 	%f234, %r76;
	ex2.approx.ftz.f32 	%f235, %f233;
	fma.rn.f32 	%f370, %f235, %f234, %f224;
	add.s32 	%r96, %r96, 4;
$L__BB8_21:
	setp.eq.s32 	%p15, %r25, 0;
	@%p15 bra 	$L__BB8_26;
	setp.eq.s32 	%p16, %r25, 1;
	@%p16 bra 	$L__BB8_24;
	mul.wide.u32 	%rd42, %r96, 4;
	add.s64 	%rd43, %rd4, %rd42;
	ld.global.nc.f32 	%f237, [%rd43];
	sub.f32 	%f238, %f237, %f361;
	fma.rn.f32 	%f239, %f238, 0f3BBB989D, 0f3F000000;
	cvt.sat.f32.f32 	%f240, %f239;
	mov.f32 	%f241, 0f4B400001;
	mov.f32 	%f242, 0f437C0000;
	fma.rm.f32 	%f243, %f240, %f242, %f241;
	add.f32 	%f244, %f243, 0fCB40007F;
	neg.f32 	%f245, %f244;
	fma.rn.f32 	%f246, %f238, 0f3FB8AA3B, %f245;
	fma.rn.f32 	%f247, %f238, 0f32A57060, %f246;
	mov.b32 	%r77, %f243;
	shl.b32 	%r78, %r77, 23;
	mov.b32 	%f248, %r78;
	ex2.approx.ftz.f32 	%f249, %f247;
	fma.rn.f32 	%f250, %f249, %f248, %f370;
	ld.global.nc.f32 	%f251, [%rd43+4];
	sub.f32 	%f252, %f251, %f361;
	fma.rn.f32 	%f253, %f252, 0f3BBB989D, 0f3F000000;
	cvt.sat.f32.f32 	%f254, %f253;
	fma.rm.f32 	%f255, %f254, %f242, %f241;
	add.f32 	%f256, %f255, 0fCB40007F;
	neg.f32 	%f257, %f256;
	fma.rn.f32 	%f258, %f252, 0f3FB8AA3B, %f257;
	fma.rn.f32 	%f259, %f252, 0f32A57060, %f258;
	mov.b32 	%r79, %f255;
	shl.b32 	%r80, %r79, 23;
	mov.b32 	%f260, %r80;
	ex2.approx.ftz.f32 	%f261, %f259;
	fma.rn.f32 	%f370, %f261, %f260, %f250;
	add.s32 	%r96, %r96, 2;
$L__BB8_24:
	and.b32  	%r81, %r45, 1;
	setp.eq.b32 	%p17, %r81, 1;
	not.pred 	%p18, %p17;
	@%p18 bra 	$L__BB8_26;
	mul.wide.u32 	%rd44, %r96, 4;
	add.s64 	%rd45, %rd4, %rd44;
	ld.global.nc.f32 	%f262, [%rd45];
	sub.f32 	%f263, %f262, %f361;
	fma.rn.f32 	%f264, %f263, 0f3BBB989D, 0f3F000000;
	cvt.sat.f32.f32 	%f265, %f264;
	mov.f32 	%f266, 0f4B400001;
	mov.f32 	%f267, 0f437C0000;
	fma.rm.f32 	%f268, %f265, %f267, %f266;
	add.f32 	%f269, %f268, 0fCB40007F;
	neg.f32 	%f270, %f269;
	fma.rn.f32 	%f271, %f263, 0f3FB8AA3B, %f270;
	fma.rn.f32 	%f272, %f263, 0f32A57060, %f271;
	mov.b32 	%r82, %f268;
	shl.b32 	%r83, %r82, 23;
	mov.b32 	%f273, %r83;
	ex2.approx.ftz.f32 	%f274, %f272;
	fma.rn.f32 	%f370, %f274, %f273, %f370;
$L__BB8_26:
	setp.lt.s32 	%p19, %r45, 1;
	setp.lt.f32 	%p20, %f370, 0f00800000;
	mul.f32 	%f275, %f370, 0f4B000000;
	selp.f32 	%f276, %f275, %f370, %p20;
	selp.f32 	%f277, 0fC1B80000, 0f00000000, %p20;
	mov.b32 	%r84, %f276;
	add.s32 	%r85, %r84, -1059760811;
	and.b32  	%r86, %r85, -8388608;
	sub.s32 	%r87, %r84, %r86;
	mov.b32 	%f278, %r87;
	cvt.rn.f32.s32 	%f279, %r86;
	fma.rn.f32 	%f280, %f279, 0f34000000, %f277;
	add.f32 	%f281, %f278, 0fBF800000;
	fma.rn.f32 	%f282, %f281, 0fBE055027, 0f3E1039F6;
	fma.rn.f32 	%f283, %f282, %f281, 0fBDF8CDCC;
	fma.rn.f32 	%f284, %f283, %f281, 0f3E0F2955;
	fma.rn.f32 	%f285, %f284, %f281, 0fBE2AD8B9;
	fma.rn.f32 	%f286, %f285, %f281, 0f3E4CED0B;
	fma.rn.f32 	%f287, %f286, %f281, 0fBE7FFF22;
	fma.rn.f32 	%f288, %f287, %f281, 0f3EAAAA78;
	fma.rn.f32 	%f289, %f288, %f281, 0fBF000000;
	mul.f32 	%f290, %f281, %f289;
	fma.rn.f32 	%f291, %f290, %f281, %f281;
	fma.rn.f32 	%f292, %f280, 0f3F317218, %f291;
	setp.gt.u32 	%p21, %r84, 2139095039;
	fma.rn.f32 	%f293, %f276, 0f7F800000, 0f7F800000;
	selp.f32 	%f294, %f293, %f292, %p21;
	setp.eq.f32 	%p22, %f276, 0f00000000;
	selp.f32 	%f295, 0fFF800000, %f294, %p22;
	add.f32 	%f27, %f361, %f295;
	@%p19 bra 	$L__BB8_39;
	and.b32  	%r30, %r45, 15;
	setp.lt.u32 	%p23, %r45, 16;
	mov.b32 	%r101, 0;
	@%p23 bra 	$L__BB8_30;
	and.b32  	%r101, %r45, 2147483632;
	neg.s32 	%r99, %r101;
	shl.b64 	%rd46, %rd3, 2;
	add.s64 	%rd47, %rd46, 32;
	add.s64 	%rd70, %rd2, %rd47;
	add.s64 	%rd69, %rd1, %rd47;
$L__BB8_29:
	.pragma "nounroll";
	ld.global.nc.f32 	%f296, [%rd70+-32];
	sub.f32 	%f297, %f296, %f27;
	st.global.f32 	[%rd69+-32], %f297;
	ld.global.nc.f32 	%f298, [%rd70+-28];
	sub.f32 	%f299, %f298, %f27;
	st.global.f32 	[%rd69+-28], %f299;
	ld.global.nc.f32 	%f300, [%rd70+-24];
	sub.f32 	%f301, %f300, %f27;
	st.global.f32 	[%rd69+-24], %f301;
	ld.global.nc.f32 	%f302, [%rd70+-20];
	sub.f32 	%f303, %f302, %f27;
	st.global.f32 	[%rd69+-20], %f303;
	ld.global.nc.f32 	%f304, [%rd70+-16];
	sub.f32 	%f305, %f304, %f27;
	st.global.f32 	[%rd69+-16], %f305;
	ld.global.nc.f32 	%f306, [%rd70+-12];
	sub.f32 	%f307, %f306, %f27;
	st.global.f32 	[%rd69+-12], %f307;
	ld.global.nc.f32 	%f308, [%rd70+-8];
	sub.f32 	%f309, %f308, %f27;
	st.global.f32 	[%rd69+-8], %f309;
	ld.global.nc.f32 	%f310, [%rd70+-4];
	sub.f32 	%f311, %f310, %f27;
	st.global.f32 	[%rd69+-4], %f311;
	ld.global.nc.f32 	%f312, [%rd70];
	sub.f32 	%f313, %f312, %f27;
	st.global.f32 	[%rd69], %f313;
	ld.global.nc.f32 	%f314, [%rd70+4];
	sub.f32 	%f315, %f314, %f27;
	st.global.f32 	[%rd69+4], %f315;
	ld.global.nc.f32 	%f316, [%rd70+8];
	sub.f32 	%f317, %f316, %f27;
	st.global.f32 	[%rd69+8], %f317;
	ld.global.nc.f32 	%f318, [%rd70+12];
	sub.f32 	%f319, %f318, %f27;
	st.global.f32 	[%rd69+12], %f319;
	ld.global.nc.f32 	%f320, [%rd70+16];
	sub.f32 	%f321, %f320, %f27;
	st.global.f32 	[%rd69+16], %f321;
	ld.global.nc.f32 	%f322, [%rd70+20];
	sub.f32 	%f323, %f322, %f27;
	st.global.f32 	[%rd69+20], %f323;
	ld.global.nc.f32 	%f324, [%rd70+24];
	sub.f32 	%f325, %f324, %f27;
	st.global.f32 	[%rd69+24], %f325;
	ld.global.nc.f32 	%f326, [%rd70+28];
	sub.f32 	%f327, %f326, %f27;
	st.global.f32 	[%rd69+28], %f327;
	add.s32 	%r99, %r99, 16;
	add.s64 	%rd70, %rd70, 64;
	add.s64 	%rd69, %rd69, 64;
	setp.ne.s32 	%p24, %r99, 0;
	@%p24 bra 	$L__BB8_29;
$L__BB8_30:
	setp.eq.s32 	%p25, %r30, 0;
	@%p25 bra 	$L__BB8_39;
	and.b32  	%r36, %r45, 7;
	setp.lt.u32 	%p26, %r30, 8;
	@%p26 bra 	$L__BB8_33;
	cvt.u64.u32 	%rd48, %r101;
	mul.wide.u32 	%rd49, %r101, 4;
	add.s64 	%rd50, %rd4, %rd49;
	ld.global.nc.f32 	%f328, [%rd50];
	sub.f32 	%f329, %f328, %f27;
	add.s64 	%rd51, %rd48, %rd3;
	shl.b64 	%rd52, %rd51, 2;
	add.s64 	%rd53, %rd1, %rd52;
	st.global.f32 	[%rd53], %f329;
	ld.global.nc.f32 	%f330, [%rd50+4];
	sub.f32 	%f331, %f330, %f27;
	st.global.f32 	[%rd53+4], %f331;
	ld.global.nc.f32 	%f332, [%rd50+8];
	sub.f32 	%f333, %f332, %f27;
	st.global.f32 	[%rd53+8], %f333;
	ld.global.nc.f32 	%f334, [%rd50+12];
	sub.f32 	%f335, %f334, %f27;
	st.global.f32 	[%rd53+12], %f335;
	ld.global.nc.f32 	%f336, [%rd50+16];
	sub.f32 	%f337, %f336, %f27;
	st.global.f32 	[%rd53+16], %f337;
	ld.global.nc.f32 	%f338, [%rd50+20];
	sub.f32 	%f339, %f338, %f27;
	st.global.f32 	[%rd53+20], %f339;
	ld.global.nc.f32 	%f340, [%rd50+24];
	sub.f32 	%f341, %f340, %f27;
	st.global.f32 	[%rd53+24], %f341;
	ld.global.nc.f32 	%f342, [%rd50+28];
	sub.f32 	%f343, %f342, %f27;
	st.global.f32 	[%rd53+28], %f343;
	add.s32 	%r101, %r101, 8;
$L__BB8_33:
	setp.eq.s32 	%p27, %r36, 0;
	@%p27 bra 	$L__BB8_39;
	and.b32  	%r39, %r45, 3;
	setp.lt.u32 	%p28, %r36, 4;
	@%p28 bra 	$L__BB8_36;
	cvt.u64.u32 	%rd54, %r101;
	mul.wide.u32 	%rd55, %r101, 4;
	add.s64 	%rd56, %rd4, %rd55;
	ld.global.nc.f32 	%f344, [%rd56];
	sub.f32 	%f345, %f344, %f27;
	add.s64 	%rd57, %rd54, %rd3;
	shl.b64 	%rd58, %rd57, 2;
	add.s64 	%rd59, %rd1, %rd58;
	st.global.f32 	[%rd59], %f345;
	ld.global.nc.f32 	%f346, [%rd56+4];
	sub.f32 	%f347, %f346, %f27;
	st.global.f32 	[%rd59+4], %f347;
	ld.global.nc.f32 	%f348, [%rd56+8];
	sub.f32 	%f349, %f348, %f27;
	st.global.f32 	[%rd59+8], %f349;
	ld.global.nc.f32 	%f350, [%rd56+12];
	sub.f32 	%f351, %f350, %f27;
	st.global.f32 	[%rd59+12], %f351;
	add.s32 	%r101, %r101, 4;
$L__BB8_36:
	setp.eq.s32 	%p29, %r39, 0;
	@%p29 bra 	$L__BB8_39;
	cvt.u64.u32 	%rd60, %r101;
	add.s64 	%rd61, %rd3, %rd60;
	shl.b64 	%rd62, %rd61, 2;
	add.s64 	%rd72, %rd1, %rd62;
	shl.b64 	%rd63, %rd3, 2;
	mul.wide.u32 	%rd64, %r101, 4;
	add.s64 	%rd65, %rd63, %rd64;
	add.s64 	%rd71, %rd2, %rd65;
	neg.s32 	%r103, %r39;
$L__BB8_38:
	.pragma "nounroll";
	ld.global.nc.f32 	%f352, [%rd71];
	sub.f32 	%f353, %f352, %f27;
	st.global.f32 	[%rd72], %f353;
	add.s64 	%rd72, %rd72, 4;
	add.s64 	%rd71, %rd71, 4;
	add.s32 	%r103, %r103, 1;
	setp.ne.s32 	%p30, %r103, 0;
	@%p30 bra 	$L__BB8_38;
$L__BB8_39:
	ret;

}
	// .globl	_Z14ce_loss_kernelPKfS0_Pfii
.visible .entry _Z14ce_loss_kernelPKfS0_Pfii(
	.param .u64 .ptr .align 1 _Z14ce_loss_kernelPKfS0_Pfii_param_0,
	.param .u64 .ptr .align 1 _Z14ce_loss_kernelPKfS0_Pfii_param_1,
	.param .u64 .ptr .align 1 _Z14ce_loss_kernelPKfS0_Pfii_param_2,
	.param .u32 _Z14ce_loss_kernelPKfS0_Pfii_param_3,
	.param .u32 _Z14ce_loss_kernelPKfS0_Pfii_param_4
)
{
	.reg .pred 	%p<10>;
	.reg .b32 	%r<25>;
	.reg .b32 	%f<143>;
	.reg .b64 	%rd<30>;

	ld.param.u64 	%rd16, [_Z14ce_loss_kernelPKfS0_Pfii_param_0];
	ld.param.u64 	%rd17, [_Z14ce_loss_kernelPKfS0_Pfii_param_1];
	ld.param.u64 	%rd15, [_Z14ce_loss_kernelPKfS0_Pfii_param_2];
	ld.param.u32 	%r17, [_Z14ce_loss_kernelPKfS0_Pfii_param_3];
	ld.param.u32 	%r18, [_Z14ce_loss_kernelPKfS0_Pfii_param_4];
	cvta.to.global.u64 	%rd1, %rd16;
	cvta.to.global.u64 	%rd2, %rd17;
	mul.lo.s32 	%r1, %r18, %r17;
	setp.lt.s32 	%p1, %r1, 1;
	mov.f32 	%f142, 0f00000000;
	@%p1 bra 	$L__BB9_13;
	and.b32  	%r2, %r1, 15;
	setp.lt.u32 	%p2, %r1, 16;
	mov.f32 	%f142, 0f00000000;
	mov.b32 	%r22, 0;
	@%p2 bra 	$L__BB9_4;
	and.b32  	%r22, %r1, 2147483632;
	neg.s32 	%r20, %r22;
	add.s64 	%rd27, %rd2, 32;
	add.s64 	%rd26, %rd1, 32;
	mov.f32 	%f142, 0f00000000;
$L__BB9_3:
	.pragma "nounroll";
	ld.global.nc.f32 	%f18, [%rd27+-32];
	ld.global.nc.f32 	%f19, [%rd26+-32];
	mul.f32 	%f20, %f18, %f19;
	sub.f32 	%f21, %f142, %f20;
	ld.global.nc.f32 	%f22, [%rd27+-28];
	ld.global.nc.f32 	%f23, [%rd26+-28];
	mul.f32 	%f24, %f22, %f23;
	sub.f32 	%f25, %f21, %f24;
	ld.global.nc.f32 	%f26, [%rd27+-24];
	ld.global.nc.f32 	%f27, [%rd26+-24];
	mul.f32 	%f28, %f26, %f27;
	sub.f32 	%f29, %f25, %f28;
	ld.global.nc.f32 	%f30, [%rd27+-20];
	ld.global.nc.f32 	%f31, [%rd26+-20];
	mul.f32 	%f32, %f30, %f31;
	sub.f32 	%f33, %f29, %f32;
	ld.global.nc.f32 	%f34, [%rd27+-16];
	ld.global.nc.f32 	%f35, [%rd26+-16];
	mul.f32 	%f36, %f34, %f35;
	sub.f32 	%f37, %f33, %f36;
	ld.global.nc.f32 	%f38, [%rd27+-12];
	ld.global.nc.f32 	%f39, [%rd26+-12];
	mul.f32 	%f40, %f38, %f39;
	sub.f32 	%f41, %f37, %f40;
	ld.global.nc.f32 	%f42, [%rd27+-8];
	ld.global.nc.f32 	%f43, [%rd26+-8];
	mul.f32 	%f44, %f42, %f43;
	sub.f32 	%f45, %f41, %f44;
	ld.global.nc.f32 	%f46, [%rd27+-4];
	ld.global.nc.f32 	%f47, [%rd26+-4];
	mul.f32 	%f48, %f46, %f47;
	sub.f32 	%f49, %f45, %f48;
	ld.global.nc.f32 	%f50, [%rd27];
	ld.global.nc.f32 	%f51, [%rd26];
	mul.f32 	%f52, %f50, %f51;
	sub.f32 	%f53, %f49, %f52;
	ld.global.nc.f32 	%f54, [%rd27+4];
	ld.global.nc.f32 	%f55, [%rd26+4];
	mul.f32 	%f56, %f54, %f55;
	sub.f32 	%f57, %f53, %f56;
	ld.global.nc.f32 	%f58, [%rd27+8];
	ld.global.nc.f32 	%f59, [%rd26+8];
	mul.f32 	%f60, %f58, %f59;
	sub.f32 	%f61, %f57, %f60;
	ld.global.nc.f32 	%f62, [%rd27+12];
	ld.global.nc.f32 	%f63, [%rd26+12];
	mul.f32 	%f64, %f62, %f63;
	sub.f32 	%f65, %f61, %f64;
	ld.global.nc.f32 	%f66, [%rd27+16];
	ld.global.nc.f32 	%f67, [%rd26+16];
	mul.f32 	%f68, %f66, %f67;
	sub.f32 	%f69, %f65, %f68;
	ld.global.nc.f32 	%f70, [%rd27+20];
	ld.global.nc.f32 	%f71, [%rd26+20];
	mul.f32 	%f72, %f70, %f71;
	sub.f32 	%f73, %f69, %f72;
	ld.global.nc.f32 	%f74, [%rd27+24];
	ld.global.nc.f32 	%f75, [%rd26+24];
	mul.f32 	%f76, %f74, %f75;
	sub.f32 	%f77, %f73, %f76;
	ld.global.nc.f32 	%f78, [%rd27+28];
	ld.global.nc.f32 	%f79, [%rd26+28];
	mul.f32 	%f80, %f78, %f79;
	sub.f32 	%f142, %f77, %f80;
	add.s32 	%r20, %r20, 16;
	add.s64 	%rd27, %rd27, 64;
	add.s64 	%rd26, %rd26, 64;
	setp.ne.s32 	%p3, %r20, 0;
	@%p3 bra 	$L__BB9_3;
$L__BB9_4:
	setp.eq.s32 	%p4, %r2, 0;
	@%p4 bra 	$L__BB9_13;
	and.b32  	%r8, %r1, 7;
	setp.lt.u32 	%p5, %r2, 8;
	@%p5 bra 	$L__BB9_7;
	mul.wide.u32 	%rd18, %r22, 4;
	add.s64 	%rd19, %rd2, %rd18;
	ld.global.nc.f32 	%f82, [%rd19];
	add.s64 	%rd20, %rd1, %rd18;
	ld.global.nc.f32 	%f83, [%rd20];
	mul.f32 	%f84, %f82, %f83;
	sub.f32 	%f85, %f142, %f84;
	ld.global.nc.f32 	%f86, [%rd19+4];
	ld.global.nc.f32 	%f87, [%rd20+4];
	mul.f32 	%f88, %f86, %f87;
	sub.f32 	%f89, %f85, %f88;
	ld.global.nc.f32 	%f90, [%rd19+8];
	ld.global.nc.f32 	%f91, [%rd20+8];
	mul.f32 	%f92, %f90, %f91;
	sub.f32 	%f93, %f89, %f92;
	ld.global.nc.f32 	%f94, [%rd19+12];
	ld.global.nc.f32 	%f95, [%rd20+12];
	mul.f32 	%f96, %f94, %f95;
	sub.f32 	%f97, %f93, %f96;
	ld.global.nc.f32 	%f98, [%rd19+16];
	ld.global.nc.f32 	%f99, [%rd20+16];
	mul.f32 	%f100, %f98, %f99;
	sub.f32 	%f101, %f97, %f100;
	ld.global.nc.f32 	%f102, [%rd19+20];
	ld.global.nc.f32 	%f103, [%rd20+20];
	mul.f32 	%f104, %f102, %f103;
	sub.f32 	%f105, %f101, %f104;
	ld.global.nc.f32 	%f106, [%rd19+24];
	ld.global.nc.f32 	%f107, [%rd20+24];
	mul.f32 	%f108, %f106, %f107;
	sub.f32 	%f109, %f105, %f108;
	ld.global.nc.f32 	%f110, [%rd19+28];
	ld.global.nc.f32 	%f111, [%rd20+28];
	mul.f32 	%f112, %f110, %f111;
	sub.f32 	%f142, %f109, %f112;
	add.s32 	%r22, %r22, 8;
$L__BB9_7:
	setp.eq.s32 	%p6, %r8, 0;
	@%p6 bra 	$L__BB9_13;
	and.b32  	%r11, %r1, 3;
	setp.lt.u32 	%p7, %r8, 4;
	@%p7 bra 	$L__BB9_10;
	mul.wide.u32 	%rd21, %r22, 4;
	add.s64 	%rd22, %rd2, %rd21;
	ld.global.nc.f32 	%f114, [%rd22];
	add.s64 	%rd23, %rd1, %rd21;
	ld.global.nc.f32 	%f115, [%rd23];
	mul.f32 	%f116, %f114, %f115;
	sub.f32 	%f117, %f142, %f116;
	ld.global.nc.f32 	%f118, [%rd22+4];
	ld.global.nc.f32 	%f119, [%rd23+4];
	mul.f32 	%f120, %f118, %f119;
	sub.f32 	%f121, %f117, %f120;
	ld.global.nc.f32 	%f122, [%rd22+8];
	ld.global.nc.f32 	%f123, [%rd23+8];
	mul.f32 	%f124, %f122, %f123;
	sub.f32 	%f125, %f121, %f124;
	ld.global.nc.f32 	%f126, [%rd22+12];
	ld.global.nc.f32 	%f127, [%rd23+12];
	mul.f32 	%f128, %f126, %f127;
	sub.f32 	%f142, %f125, %f128;
	add.s32 	%r22, %r22, 4;
$L__BB9_10:
	setp.eq.s32 	%p8, %r11, 0;
	@%p8 bra 	$L__BB9_13;
	mul.wide.u32 	%rd24, %r22, 4;
	add.s64 	%rd29, %rd1, %rd24;
	add.s64 	%rd28, %rd2, %rd24;
	neg.s32 	%r24, %r11;
$L__BB9_12:
	.pragma "nounroll";
	ld.global.nc.f32 	%f129, [%rd28];
	ld.global.nc.f32 	%f130, [%rd29];
	mul.f32 	%f131, %f129, %f130;
	sub.f32 	%f142, %f142, %f131;
	add.s64 	%rd29, %rd29, 4;
	add.s64 	%rd28, %rd28, 4;
	add.s32 	%r24, %r24, 1;
	setp.ne.s32 	%p9, %r24, 0;
	@%p9 bra 	$L__BB9_12;
$L__BB9_13:
	cvta.to.global.u64 	%rd25, %rd15;
	cvt.rn.f32.s32 	%f132, %r17;
	div.rn.f32 	%f133, %f142, %f132;
	st.global.f32 	[%rd25], %f133;
	ret;

}
	// .globl	_Z10sgd_updatePfPKffi
.visible .entry _Z10sgd_updatePfPKffi(
	.param .u64 .ptr .align 1 _Z10sgd_updatePfPKffi_param_0,
	.param .u64 .ptr .align 1 _Z10sgd_updatePfPKffi_param_1,
	.param .f32 _Z10sgd_updatePfPKffi_param_2,
	.param .u32 _Z10sgd_updatePfPKffi_param_3
)
{
	.reg .pred 	%p<2>;
	.reg .b32 	%r<6>;
	.reg .b32 	%f<6>;
	.reg .b64 	%rd<8>;

	ld.param.u64 	%rd1, [_Z10sgd_updatePfPKffi_param_0];
	ld.param.u64 	%rd2, [_Z10sgd_updatePfPKffi_param_1];
	ld.param.f32 	%f1, [_Z10sgd_updatePfPKffi_param_2];
	ld.param.u32 	%r2, [_Z10sgd_updatePfPKffi_param_3];
	mov.u32 	%r3, %ctaid.x;
	mov.u32 	%r4, %ntid.x;
	mov.u32 	%r5, %tid.x;
	mad.lo.s32 	%r1, %r3, %r4, %r5;
	setp.ge.s32 	%p1, %r1, %r2;
	@%p1 bra 	$L__BB10_2;
	cvta.to.global.u64 	%rd3, %rd2;
	cvta.to.global.u64 	%rd4, %rd1;
	mul.wide.s32 	%rd5, %r1, 4;
	add.s64 	%rd6, %rd3, %rd5;
	ld.global.nc.f32 	%f2, [%rd6];
	mul.f32 	%f3, %f1, %f2;
	add.s64 	%rd7, %rd4, %rd5;
	ld.global.f32 	%f4, [%rd7];
	sub.f32 	%f5, %f4, %f3;
	st.global.f32 	[%rd7], %f5;
$L__BB10_2:
	ret;

}
	// .globl	_Z17reduce_sum_kernelPKfPfi
.visible .entry _Z17reduce_sum_kernelPKfPfi(
	.param .u64 .ptr .align 1 _Z17reduce_sum_kernelPKfPfi_param_0,
	.param .u64 .ptr .align 1 _Z17reduce_sum_kernelPKfPfi_param_1,
	.param .u32 _Z17reduce_sum_kernelPKfPfi_param_2
)
{
	.reg .pred 	%p<9>;
	.reg .b32 	%r<22>;
	.reg .b32 	%f<20>;
	.reg .b64 	%rd<7>;

	ld.param.u64 	%rd2, [_Z17reduce_sum_kernelPKfPfi_param_0];
	ld.param.u64 	%rd3, [_Z17reduce_sum_kernelPKfPfi_param_1];
	ld.param.u32 	%r7, [_Z17reduce_sum_kernelPKfPfi_param_2];
	mov.u32 	%r8, %ctaid.x;
	mov.u32 	%r1, %ntid.x;
	mov.u32 	%r2, %tid.x;
	mad.lo.s32 	%r21, %r8, %r1, %r2;
	setp.ge.s32 	%p1, %r21, %r7;
	mov.f32 	%f19, 0f00000000;
	@%p1 bra 	$L__BB11_3;
	mov.u32 	%r9, %nctaid.x;
	mul.lo.s32 	%r4, %r1, %r9;
	cvta.to.global.u64 	%rd1, %rd2;
	mov.f32 	%f19, 0f00000000;
$L__BB11_2:
	mul.wide.s32 	%rd4, %r21, 4;
	add.s64 	%rd5, %rd1, %rd4;
	ld.global.nc.f32 	%f7, [%rd5];
	add.f32 	%f19, %f19, %f7;
	add.s32 	%r21, %r21, %r4;
	setp.lt.s32 	%p2, %r21, %r7;
	@%p2 bra 	$L__BB11_2;
$L__BB11_3:
	mov.b32 	%r10, %f19;
	shfl.sync.down.b32	%r11|%p3, %r10, 16, 31, -1;
	mov.b32 	%f8, %r11;
	add.f32 	%f9, %f19, %f8;
	mov.b32 	%r12, %f9;
	shfl.sync.down.b32	%r13|%p4, %r12, 8, 31, -1;
	mov.b32 	%f10, %r13;
	add.f32 	%f11, %f9, %f10;
	mov.b32 	%r14, %f11;
	shfl.sync.down.b32	%r15|%p5, %r14, 4, 31, -1;
	mov.b32 	%f12, %r15;
	add.f32 	%f13, %f11, %f12;
	mov.b32 	%r16, %f13;
	shfl.sync.down.b32	%r17|%p6, %r16, 2, 31, -1;
	mov.b32 	%f14, %r17;
	add.f32 	%f15, %f13, %f14;
	mov.b32 	%r18, %f15;
	shfl.sync.down.b32	%r19|%p7, %r18, 1, 31, -1;
	mov.b32 	%f16, %r19;
	add.f32 	%f4, %f15, %f16;
	and.b32  	%r20, %r2, 31;
	setp.ne.s32 	%p8, %r20, 0;
	@%p8 bra 	$L__BB11_5;
	cvta.to.global.u64 	%rd6, %rd3;
	atom.global.add.f32 	%f17, [%rd6], %f4;
$L__BB11_5:
	ret;

}


// ===== COMPILED SASS (sm_100) =====

	.target	sm_100

	.elftype	@"ET_EXEC"


//--------------------- .note.nv.tkinfo           --------------------------
	.section	.note.nv.tkinfo,"",@"SHT_NOTE"
	.sectionflags	@"SHF_NOTE_NV_TKINFO"
	.tkinfo
        /*0018*/ 	.word	0x00000002
        /*0030*/ 	.string	""
        /*0030*/ 	.string	"ptxas"
        /*0030*/ 	.string	"Cuda compilation tools, release 13.0, V13.0.88"
        /*0030*/ 	.string	"Build cuda_13.0.r13.0/compiler.36424714_0"
        /*0030*/ 	.string	"-arch sm_100 -m 64 "



//--------------------- .note.nv.cuinfo           --------------------------
	.section	.note.nv.cuinfo,"",@"SHT_NOTE"
	.sectionflags	@"SHF_NOTE_NV_CUINFO"
        /*0018*/ 	.short	0x0002
        /*001a*/ 	.short	0x0064
        /*001c*/ 	.short	0x0082
	.zero		2


//--------------------- .nv.info                  --------------------------
	.section	.nv.info,"",@"SHT_CUDA_INFO"
	.align	4


	//----- nvinfo : EIATTR_REGCOUNT
	.align		4
        /*0000*/ 	.byte	0x04, 0x2f
        /*0002*/ 	.short	(.L_1 - .L_0)
	.align		4
.L_0:
        /*0004*/ 	.word	index@(_Z19fp32_to_fp16_kernelPKfP6__halfi)
        /*0008*/ 	.word	0x0000000a


	//----- nvinfo : EIATTR_FRAME_SIZE
	.align		4
.L_1:
        /*000c*/ 	.byte	0x04, 0x11
        /*000e*/ 	.short	(.L_3 - .L_2)
	.align		4
.L_2:
        /*0010*/ 	.word	index@(_Z19fp32_to_fp16_kernelPKfP6__halfi)
        /*0014*/ 	.word	0x00000000


	//----- nvinfo : EIATTR_REGCOUNT
	.align		4
.L_3:
        /*0018*/ 	.byte	0x04, 0x2f
        /*001a*/ 	.short	(.L_5 - .L_4)
	.align		4
.L_4:
        /*001c*/ 	.word	index@(_Z19fp16_to_fp32_kernelPK6__halfPfi)
        /*0020*/ 	.word	0x0000000a


	//----- nvinfo : EIATTR_FRAME_SIZE
	.align		4
.L_5:
        /*0024*/ 	.byte	0x04, 0x11
        /*0026*/ 	.short	(.L_7 - .L_6)
	.align		4
.L_6:
        /*0028*/ 	.word	index@(_Z19fp16_to_fp32_kernelPK6__halfPfi)
        /*002c*/ 	.word	0x00000000


	//----- nvinfo : EIATTR_REGCOUNT
	.align		4
.L_7:
        /*0030*/ 	.byte	0x04, 0x2f
        /*0032*/ 	.short	(.L_9 - .L_8)
	.align		4
.L_8:
        /*0034*/ 	.word	index@(_Z8relu_fwdPKfPfi)
        /*0038*/ 	.word	0x0000000a


	//----- nvinfo : EIATTR_FRAME_SIZE
	.align		4
.L_9:
        /*003c*/ 	.byte	0x04, 0x11
        /*003e*/ 	.short	(.L_11 - .L_10)
	.align		4
.L_10:
        /*0040*/ 	.word	index@(_Z8relu_fwdPKfPfi)
        /*0044*/ 	.word	0x00000000


	//----- nvinfo : EIATTR_REGCOUNT
	.align		4
.L_11:
        /*0048*/ 	.byte	0x04, 0x2f
        /*004a*/ 	.short	(.L_13 - .L_12)
	.align		4
.L_12:
        /*004c*/ 	.word	index@(_Z8relu_bwdPKfS0_Pfi)
        /*0050*/ 	.word	0x0000000c


	//----- nvinfo : EIATTR_FRAME_SIZE
	.align		4
.L_13:
        /*0054*/ 	.byte	0x04, 0x11
        /*0056*/ 	.short	(.L_15 - .L_14)
	.align		4
.L_14:
        /*0058*/ 	.word	index@(_Z8relu_bwdPKfS0_Pfi)
        /*005c*/ 	.word	0x00000000


	//----- nvinfo : EIATTR_REGCOUNT
	.align		4
.L_15:
        /*0060*/ 	.byte	0x04, 0x2f
        /*0062*/ 	.short	(.L_17 - .L_16)
	.align		4
.L_16:
        /*0064*/ 	.word	index@(_Z8add_biasPfPKfii)
        /*0068*/ 	.word	0x0000000e


	//----- nvinfo : EIATTR_FRAME_SIZE
	.align		4
.L_17:
        /*006c*/ 	.byte	0x04, 0x11
        /*006e*/ 	.short	(.L_19 - .L_18)
	.align		4
.L_18:
        /*0070*/ 	.word	index@(_Z8add_biasPfPKfii)
        /*0074*/ 	.word	0x00000000


	//----- nvinfo : EIATTR_REGCOUNT
	.align		4
.L_19:
        /*0078*/ 	.byte	0x04, 0x2f
        /*007a*/ 	.short	(.L_21 - .L_20)
	.align		4
.L_20:
        /*007c*/ 	.word	index@(_Z6ce_bwdPKfS0_Pfi)
        /*0080*/ 	.word	0x0000000e


	//----- nvinfo : EIATTR_FRAME_SIZE
	.align		4
.L_21:
        /*0084*/ 	.byte	0x04, 0x11
        /*0086*/ 	.short	(.L_23 - .L_22)
	.align		4
.L_22:
        /*0088*/ 	.word	index@(_Z6ce_bwdPKfS0_Pfi)
        /*008c*/ 	.word	0x00000000


	//----- nvinfo : EIATTR_REGCOUNT
	.align		4
.L_23:
        /*0090*/ 	.byte	0x04, 0x2f
        /*0092*/ 	.short	(.L_25 - .L_24)
	.align		4
.L_24:
        /*0094*/ 	.word	index@(_Z7col_sumPKfPfii)
        /*0098*/ 	.word	0x00000020


	//----- nvinfo : EIATTR_FRAME_SIZE
	.align		4
.L_25:
        /*009c*/ 	.byte	0x04, 0x11
        /*009e*/ 	.short	(.L_27 - .L_26)
	.align		4
.L_26:
        /*00a0*/ 	.word	index@(_Z7col_sumPKfPfii)
        /*00a4*/ 	.word	0x00000000


	//----- nvinfo : EIATTR_REGCOUNT
	.align		4
.L_27:
        /*00a8*/ 	.byte	0x04, 0x2f
        /*00aa*/ 	.short	(.L_29 - .L_28)
	.align		4
.L_28:
        /*00ac*/ 	.word	index@(_Z12scale_kernelPffi)
        /*00b0*/ 	.word	0x00000008


	//----- nvinfo : EIATTR_FRAME_SIZE
	.align		4
.L_29:
        /*00b4*/ 	.byte	0x04, 0x11
        /*00b6*/ 	.short	(.L_31 - .L_30)
	.align		4
.L_30:
        /*00b8*/ 	.word	index@(_Z12scale_kernelPffi)
        /*00bc*/ 	.word	0x00000000


	//----- nvinfo : EIATTR_REGCOUNT
	.align		4
.L_31:
        /*00c0*/ 	.byte	0x04, 0x2f
        /*00c2*/ 	.short	(.L_33 - .L_32)
	.align		4
.L_32:
        /*00c4*/ 	.word	index@(_Z17batch_log_softmaxPKfPfi)
        /*00c8*/ 	.word	0x00000020


	//----- nvinfo : EIATTR_FRAME_SIZE
	.align		4
.L_33:
        /*00cc*/ 	.byte	0x04, 0x11
        /*00ce*/ 	.short	(.L_35 - .L_34)
	.align		4
.L_34:
        /*00d0*/ 	.word	index@(_Z17batch_log_softmaxPKfPfi)
        /*00d4*/ 	.word	0x00000000


	//----- nvinfo : EIATTR_REGCOUNT
	.align		4
.L_35:
        /*00d8*/ 	.byte	0x04, 0x2f
        /*00da*/ 	.short	(.L_37 - .L_36)
	.align		4
.L_36:
        /*00dc*/ 	.word	index@(_Z14ce_loss_kernelPKfS0_Pfii)
        /*00e0*/ 	.word	0x0000001e


	//----- nvinfo : EIATTR_FRAME_SIZE
	.align		4
.L_37:
        /*00e4*/ 	.byte	0x04, 0x11
        /*00e6*/ 	.short	(.L_39 - .L_38)
	.align		4
.L_38:
        /*00e8*/ 	.word	index@($__internal_0_$__cuda_sm3x_div_rn_noftz_f32_slowpath)
        /*00ec*/ 	.word	0x00000000


	//----- nvinfo : EIATTR_FRAME_SIZE
	.align		4
.L_39:
        /*00f0*/ 	.byte	0x04, 0x11
        /*00f2*/ 	.short	(.L_41 - .L_40)
	.align		4
.L_40:
        /*00f4*/ 	.word	index@(_Z14ce_loss_kernelPKfS0_Pfii)
        /*00f8*/ 	.word	0x00000000


	//----- nvinfo : EIATTR_REGCOUNT
	.align		4
.L_41:
        /*00fc*/ 	.byte	0x04, 0x2f
        /*00fe*/ 	.short	(.L_43 - .L_42)
	.align		4
.L_42:
        /*0100*/ 	.word	index@(_Z10sgd_updatePfPKffi)
        /*0104*/ 	.word	0x0000000a


	//----- nvinfo : EIATTR_FRAME_SIZE
	.align		4
.L_43:
        /*0108*/ 	.byte	0x04, 0x11
        /*010a*/ 	.short	(.L_45 - .L_44)
	.align		4
.L_44:
        /*010c*/ 	.word	index@(_Z10sgd_updatePfPKffi)
        /*0110*/ 	.word	0x00000000


	//----- nvinfo : EIATTR_REGCOUNT
	.align		4
.L_45:
        /*0114*/ 	.byte	0x04, 0x2f
        /*0116*/ 	.short	(.L_47 - .L_46)
	.align		4
.L_46:
        /*0118*/ 	.word	index@(_Z17reduce_sum_kernelPKfPfi)
        /*011c*/ 	.word	0x0000000b


	//----- nvinfo : EIATTR_FRAME_SIZE
	.align		4
.L_47:
        /*0120*/ 	.byte	0x04, 0x11
        /*0122*/ 	.short	(.L_49 - .L_48)
	.align		4
.L_48:
        /*0124*/ 	.word	index@(_Z17reduce_sum_kernelPKfPfi)
        /*0128*/ 	.word	0x00000000


	//----- nvinfo : EIATTR_MIN_STACK_SIZE
	.align		4
.L_49:
        /*012c*/ 	.byte	0x04, 0x12
        /*012e*/ 	.short	(.L_51 - .L_50)
	.align		4
.L_50:
        /*0130*/ 	.word	index@(_Z17reduce_sum_kernelPKfPfi)
        /*0134*/ 	.word	0x00000000


	//----- nvinfo : EIATTR_MIN_STACK_SIZE
	.align		4
.L_51:
        /*0138*/ 	.byte	0x04, 0x12
        /*013a*/ 	.short	(.L_53 - .L_52)
	.align		4
.L_52:
        /*013c*/ 	.word	index@(_Z10sgd_updatePfPKffi)
        /*0140*/ 	.word	0x00000000


	//----- nvinfo : EIATTR_MIN_STACK_SIZE
	.align		4
.L_53:
        /*0144*/ 	.byte	0x04, 0x12
        /*0146*/ 	.short	(.L_55 - .L_54)
	.align		4
.L_54:
        /*0148*/ 	.word	index@(_Z14ce_loss_kernelPKfS0_Pfii)
        /*014c*/ 	.word	0x00000000


	//----- nvinfo : EIATTR_MIN_STACK_SIZE
	.align		4
.L_55:
        /*0150*/ 	.byte	0x04, 0x12
        /*0152*/ 	.short	(.L_57 - .L_56)
	.align		4
.L_56:
        /*0154*/ 	.word	index@(_Z17batch_log_softmaxPKfPfi)
        /*0158*/ 	.word	0x00000000


	//----- nvinfo : EIATTR_MIN_STACK_SIZE
	.align		4
.L_57:
        /*015c*/ 	.byte	0x04, 0x12
        /*015e*/ 	.short	(.L_59 - .L_58)
	.align		4
.L_58:
        /*0160*/ 	.word	index@(_Z12scale_kernelPffi)
        /*0164*/ 	.word	0x00000000


	//----- nvinfo : EIATTR_MIN_STACK_SIZE
	.align		4
.L_59:
        /*0168*/ 	.byte	0x04, 0x12
        /*016a*/ 	.short	(.L_61 - .L_60)
	.align		4
.L_60:
        /*016c*/ 	.word	index@(_Z7col_sumPKfPfii)
        /*0170*/ 	.word	0x00000000


	//----- nvinfo : EIATTR_MIN_STACK_SIZE
	.align		4
.L_61:
        /*0174*/ 	.byte	0x04, 0x12
        /*0176*/ 	.short	(.L_63 - .L_62)
	.align		4
.L_62:
        /*0178*/ 	.word	index@(_Z6ce_bwdPKfS0_Pfi)
        /*017c*/ 	.word	0x00000000


	//----- nvinfo : EIATTR_MIN_STACK_SIZE
	.align		4
.L_63:
        /*0180*/ 	.byte	0x04, 0x12
        /*0182*/ 	.short	(.L_65 - .L_64)
	.align		4
.L_64:
        /*0184*/ 	.word	index@(_Z8add_biasPfPKfii)
        /*0188*/ 	.word	0x00000000


	//----- nvinfo : EIATTR_MIN_STACK_SIZE
	.align		4
.L_65:
        /*018c*/ 	.byte	0x04, 0x12
        /*018e*/ 	.short	(.L_67 - .L_66)
	.align		4
.L_66:
        /*0190*/ 	.word	index@(_Z8relu_bwdPKfS0_Pfi)
        /*0194*/ 	.word	0x00000000


	//----- nvinfo : EIATTR_MIN_STACK_SIZE
	.align		4
.L_67:
        /*0198*/ 	.byte	0x04, 0x12
        /*019a*/ 	.short	(.L_69 - .L_68)
	.align		4
.L_68:
        /*019c*/ 	.word	index@(_Z8relu_fwdPKfPfi)
        /*01a0*/ 	.word	0x00000000


	//----- nvinfo : EIATTR_MIN_STACK_SIZE
	.align		4
.L_69:
        /*01a4*/ 	.byte	0x04, 0x12
        /*01a6*/ 	.short	(.L_71 - .L_70)
	.align		4
.L_70:
        /*01a8*/ 	.word	index@(_Z19fp16_to_fp32_kernelPK6__halfPfi)
        /*01ac*/ 	.word	0x00000000


	//----- nvinfo : EIATTR_MIN_STACK_SIZE
	.align		4
.L_71:
        /*01b0*/ 	.byte	0x04, 0x12
        /*01b2*/ 	.short	(.L_73 - .L_72)
	.align		4
.L_72:
        /*01b4*/ 	.word	index@(_Z19fp32_to_fp16_kernelPKfP6__halfi)
        /*01b8*/ 	.word	0x00000000
.L_73:


//--------------------- .nv.compat                --------------------------
	.section	.nv.compat,"",@"SHT_CUDA_COMPAT_INFO"
	.align	4
        /*0000*/ 	.byte	0x02, 0x09, 0x00, 0x00, 0x02, 0x02, 0x01, 0x00, 0x02, 0x05, 0x05, 0x00, 0x03, 0x07, 0x01, 0x01
        /*0010*/ 	.byte	0x02, 0x03, 0x00, 0x00, 0x02, 0x06, 0x01, 0x00, 0x04, 0x0b, 0x08, 0x00, 0x01, 0x00, 0x00, 0x00
        /*0020*/ 	.byte	0x00, 0x00, 0x00, 0x00


//--------------------- .nv.info._Z17reduce_sum_kernelPKfPfi --------------------------
	.section	.nv.info._Z17reduce_sum_kernelPKfPfi,"",@"SHT_CUDA_INFO"
	.sectionflags	@""
	.align	4


	//----- nvinfo : EIATTR_CUDA_API_VERSION
	.align		4
        /*0000*/ 	.byte	0x04, 0x37
        /*0002*/ 	.short	(.L_75 - .L_74)
.L_74:
        /*0004*/ 	.word	0x00000082


	//----- nvinfo : EIATTR_KPARAM_INFO
	.align		4
.L_75:
        /*0008*/ 	.byte	0x04, 0x17
        /*000a*/ 	.short	(.L_77 - .L_76)
.L_76:
        /*000c*/ 	.word	0x00000000
        /*0010*/ 	.short	0x0002
        /*0012*/ 	.short	0x0010
        /*0014*/ 	.byte	0x00, 0xf0, 0x11, 0x00


	//----- nvinfo : EIATTR_KPARAM_INFO
	.align		4
.L_77:
        /*0018*/ 	.byte	0x04, 0x17
        /*001a*/ 	.short	(.L_79 - .L_78)
.L_78:
        /*001c*/ 	.word	0x00000000
        /*0020*/ 	.short	0x0001
        /*0022*/ 	.short	0x0008
        /*0024*/ 	.byte	0x00, 0xf5, 0x21, 0x00


	//----- nvinfo : EIATTR_KPARAM_INFO
	.align		4
.L_79:
        /*0028*/ 	.byte	0x04, 0x17
        /*002a*/ 	.short	(.L_81 - .L_80)
.L_80:
        /*002c*/ 	.word	0x00000000
        /*0030*/ 	.short	0x0000
        /*0032*/ 	.short	0x0000
        /*0034*/ 	.byte	0x00, 0xf5, 0x21, 0x00


	//----- nvinfo : EIATTR_SPARSE_MMA_MASK
	.align		4
.L_81:
        /*0038*/ 	.byte	0x03, 0x50
        /*003a*/ 	.short	0x0000


	//----- nvinfo : EIATTR_MAXREG_COUNT
	.align		4
        /*003c*/ 	.byte	0x03, 0x1b
        /*003e*/ 	.short	0x00ff


	//----- nvinfo : EIATTR_MERCURY_ISA_VERSION
	.align		4
        /*0040*/ 	.byte	0x03, 0x5f
        /*0042*/ 	.short	0x0101


	//----- nvinfo : EIATTR_COOP_GROUP_MASK_REGIDS
	.align		4
        /*0044*/ 	.byte	0x04, 0x29
        /*0046*/ 	.short	(.L_83 - .L_82)


	//   ....[0]....
.L_82:
        /*0048*/ 	.word	0xffffffff


	//   ....[1]....
        /*004c*/ 	.word	0xffffffff


	//   ....[2]....
        /*0050*/ 	.word	0xffffffff


	//   ....[3]....
        /*0054*/ 	.word	0xffffffff


	//   ....[4]....
        /*0058*/ 	.word	0xffffffff


	//----- nvinfo : EIATTR_COOP_GROUP_INSTR_OFFSETS
	.align		4
.L_83:
        /*005c*/ 	.byte	0x04, 0x28
        /*005e*/ 	.short	(.L_85 - .L_84)


	//   ....[0]....
.L_84:
        /*0060*/ 	.word	0x00000160


	//   ....[1]....
        /*0064*/ 	.word	0x00000190


	//   ....[2]....
        /*0068*/ 	.word	0x000001b0


	//   ....[3]....
        /*006c*/ 	.word	0x000001d0


	//   ....[4]....
        /*0070*/ 	.word	0x000001f0


	//----- nvinfo : EIATTR_VRC_CTA_INIT_COUNT
	.align		4
.L_85:
        /*0074*/ 	.byte	0x02, 0x4a
	.zero		1
	.zero		1


	//----- nvinfo : EIATTR_EXIT_INSTR_OFFSETS
	.align		4
        /*0078*/ 	.byte	0x04, 0x1c
        /*007a*/ 	.short	(.L_87 - .L_86)


	//   ....[0]....
.L_86:
        /*007c*/ 	.word	0x00000200


	//   ....[1]....
        /*0080*/ 	.word	0x00000240


	//----- nvinfo : EIATTR_CRS_STACK_SIZE
	.align		4
.L_87:
        /*0084*/ 	.byte	0x04, 0x1e
        /*0086*/ 	.short	(.L_89 - .L_88)
.L_88:
        /*0088*/ 	.word	0x00000000


	//----- nvinfo : EIATTR_CBANK_PARAM_SIZE
	.align		4
.L_89:
        /*008c*/ 	.byte	0x03, 0x19
        /*008e*/ 	.short	0x0014


	//----- nvinfo : EIATTR_PARAM_CBANK
	.align		4
        /*0090*/ 	.byte	0x04, 0x0a
        /*0092*/ 	.short	(.L_91 - .L_90)
	.align		4
.L_90:
        /*0094*/ 	.word	index@(.nv.constant0._Z17reduce_sum_kernelPKfPfi)
        /*0098*/ 	.short	0x0380
        /*009a*/ 	.short	0x0014


	//----- nvinfo : EIATTR_SW_WAR
	.align		4
.L_91:
        /*009c*/ 	.byte	0x04, 0x36
        /*009e*/ 	.short	(.L_93 - .L_92)
.L_92:
        /*00a0*/ 	.word	0x00000008
.L_93:


//--------------------- .nv.info._Z10sgd_updatePfPKffi --------------------------
	.section	.nv.info._Z10sgd_updatePfPKffi,"",@"SHT_CUDA_INFO"
	.sectionflags	@""
	.align	4


	//----- nvinfo : EIATTR_CUDA_API_VERSION
	.align		4
        /*0000*/ 	.byte	0x04, 0x37
        /*0002*/ 	.short	(.L_95 - .L_94)
.L_94:
        /*0004*/ 	.word	0x00000082


	//----- nvinfo : EIATTR_KPARAM_INFO
	.align		4
.L_95:
        /*0008*/ 	.byte	0x04, 0x17
        /*000a*/ 	.short	(.L_97 - .L_96)
.L_96:
        /*000c*/ 	.word	0x00000000
        /*0010*/ 	.short	0x0003
        /*0012*/ 	.short	0x0014
        /*0014*/ 	.byte	0x00, 0xf0, 0x11, 0x00


	//----- nvinfo : EIATTR_KPARAM_INFO
	.align		4
.L_97:
        /*0018*/ 	.byte	0x04, 0x17
        /*001a*/ 	.short	(.L_99 - .L_98)
.L_98:
        /*001c*/ 	.word	0x00000000
        /*0020*/ 	.short	0x0002
        /*0022*/ 	.short	0x0010
        /*0024*/ 	.byte	0x00, 0xf0, 0x11, 0x00


	//----- nvinfo : EIATTR_KPARAM_INFO
	.align		4
.L_99:
        /*0028*/ 	.byte	0x04, 0x17
        /*002a*/ 	.short	(.L_101 - .L_100)
.L_100:
        /*002c*/ 	.word	0x00000000
        /*0030*/ 	.short	0x0001
        /*0032*/ 	.short	0x0008
        /*0034*/ 	.byte	0x00, 0xf5, 0x21, 0x00


	//----- nvinfo : EIATTR_KPARAM_INFO
	.align		4
.L_101:
        /*0038*/ 	.byte	0x04, 0x17
        /*003a*/ 	.short	(.L_103 - .L_102)
.L_102:
        /*003c*/ 	.word	0x00000000
        /*0040*/ 	.short	0x0000
        /*0042*/ 	.short	0x0000
        /*0044*/ 	.byte	0x00, 0xf5, 0x21, 0x00


	//----- nvinfo : EIATTR_SPARSE_MMA_MASK
	.align		4
.L_103:
        /*0048*/ 	.byte	0x03, 0x50
        /*004a*/ 	.short	0x0000


	//----- nvinfo : EIATTR_MAXREG_COUNT
	.align		4
        /*004c*/ 	.byte	0x03, 0x1b
        /*004e*/ 	.short	0x00ff


	//----- nvinfo : EIATTR_MERCURY_ISA_VERSION
	.align		4
        /*0050*/ 	.byte	0x03, 0x5f
        /*0052*/ 	.short	0x0101


	//----- nvinfo : EIATTR_VRC_CTA_INIT_COUNT
	.align		4
        /*0054*/ 	.byte	0x02, 0x4a
	.zero		1
	.zero		1


	//----- nvinfo : EIATTR_EXIT_INSTR_OFFSETS
	.align		4
        /*0058*/ 	.byte	0x04, 0x1c
        /*005a*/ 	.short	(.L_105 - .L_104)


	//   ....[0]....
.L_104:
        /*005c*/ 	.word	0x00000070


	//   ....[1]....
        /*0060*/ 	.word	0x00000120


	//----- nvinfo : EIATTR_CBANK_PARAM_SIZE
	.align		4
.L_105:
        /*0064*/ 	.byte	0x03, 0x19
        /*0066*/ 	.short	0x0018


	//----- nvinfo : EIATTR_PARAM_CBANK
	.align		4
        /*0068*/ 	.byte	0x04, 0x0a
        /*006a*/ 	.short	(.L_107 - .L_106)
	.align		4
.L_106:
        /*006c*/ 	.word	index@(.nv.constant0._Z10sgd_updatePfPKffi)
        /*0070*/ 	.short	0x0380
        /*0072*/ 	.short	0x0018


	//----- nvinfo : EIATTR_SW_WAR
	.align		4
.L_107:
        /*0074*/ 	.byte	0x04, 0x36
        /*0076*/ 	.short	(.L_109 - .L_108)
.L_108:
        /*0078*/ 	.word	0x00000008
.L_109:


//--------------------- .nv.info._Z14ce_loss_kernelPKfS0_Pfii --------------------------
	.section	.nv.info._Z14ce_loss_kernelPKfS0_Pfii,"",@"SHT_CUDA_INFO"
	.sectionflags	@""
	.align	4


	//----- nvinfo : EIATTR_CUDA_API_VERSION
	.align		4
        /*0000*/ 	.byte	0x04, 0x37
        /*0002*/ 	.short	(.L_111 - .L_110)
.L_110:
        /*0004*/ 	.word	0x00000082


	//----- nvinfo : EIATTR_KPARAM_INFO
	.align		4
.L_111:
        /*0008*/ 	.byte	0x04, 0x17
        /*000a*/ 	.short	(.L_113 - .L_112)
.L_112:
        /*000c*/ 	.word	0x00000000
        /*0010*/ 	.short	0x0004
        /*0012*/ 	.short	0x001c
        /*0014*/ 	.byte	0x00, 0xf0, 0x11, 0x00


	//----- nvinfo : EIATTR_KPARAM_INFO
	.align		4
.L_113:
        /*0018*/ 	.byte	0x04, 0x17
        /*001a*/ 	.short	(.L_115 - .L_114)
.L_114:
        /*001c*/ 	.word	0x00000000
        /*0020*/ 	.short	0x0003
        /*0022*/ 	.short	0x0018
        /*0024*/ 	.byte	0x00, 0xf0, 0x11, 0x00


	//----- nvinfo : EIATTR_KPARAM_INFO
	.align		4
.L_115:
        /*0028*/ 	.byte	0x04, 0x17
        /*002a*/ 	.short	(.L_117 - .L_116)
.L_116:
        /*002c*/ 	.word	0x00000000
        /*0030*/ 	.short	0x0002
        /*0032*/ 	.short	0x0010
        /*0034*/ 	.byte	0x00, 0xf5, 0x21, 0x00


	//----- nvinfo : EIATTR_KPARAM_INFO
	.align		4
.L_117:
        /*0038*/ 	.byte	0x04, 0x17
        /*003a*/ 	.short	(.L_119 - .L_118)
.L_118:
        /*003c*/ 	.word	0x00000000
        /*0040*/ 	.short	0x0001
        /*0042*/ 	.short	0x0008
        /*0044*/ 	.byte	0x00, 0xf5, 0x21, 0x00


	//----- nvinfo : EIATTR_KPARAM_INFO
	.align		4
.L_119:
        /*0048*/ 	.byte	0x04, 0x17
        /*004a*/ 	.short	(.L_121 - .L_120)
.L_120:
        /*004c*/ 	.word	0x00000000
        /*0050*/ 	.short	0x0000
        /*0052*/ 	.short	0x0000
        /*0054*/ 	.byte	0x00, 0xf5, 0x21, 0x00


	//----- nvinfo : EIATTR_SPARSE_MMA_MASK
	.align		4
.L_121:
        /*0058*/ 	.byte	0x03, 0x50
        /*005a*/ 	.short	0x0000


	//----- nvinfo : EIATTR_MAXREG_COUNT
	.align		4
        /*005c*/ 	.byte	0x03, 0x1b
        /*005e*/ 	.short	0x00ff


	//----- nvinfo : EIATTR_MERCURY_ISA_VERSION
	.align		4
        /*0060*/ 	.byte	0x03, 0x5f
        /*0062*/ 	.short	0x0101


	//----- nvinfo : EIATTR_VRC_CTA_INIT_COUNT
	.align		4
        /*0064*/ 	.byte	0x02, 0x4a
	.zero		1
	.zero		1


	//----- nvinfo : EIATTR_EXIT_INSTR_OFFSETS
	.align		4
        /*0068*/ 	.byte	0x04, 0x1c
        /*006a*/ 	.short	(.L_123 - .L_122)


	//   ....[0]....
.L_122:
        /*006c*/ 	.word	0x00000ad0


	//----- nvinfo : EIATTR_CRS_STACK_SIZE
	.align		4
.L_123:
        /*0070*/ 	.byte	0x04, 0x1e
        /*0072*/ 	.short	(.L_125 - .L_124)
.L_124:
        /*0074*/ 	.word	0x00000000


	//----- nvinfo : EIATTR_CBANK_PARAM_SIZE
	.align		4
.L_125:
        /*0078*/ 	.byte	0x03, 0x19
        /*007a*/ 	.short	0x0020


	//----- nvinfo : EIATTR_PARAM_CBANK
	.align		4
        /*007c*/ 	.byte	0x04, 0x0a
        /*007e*/ 	.short	(.L_127 - .L_126)
	.align		4
.L_126:
        /*0080*/ 	.word	index@(.nv.constant0._Z14ce_loss_kernelPKfS0_Pfii)
        /*0084*/ 	.short	0x0380
        /*0086*/ 	.short	0x0020


	//----- nvinfo : EIATTR_SW_WAR
	.align		4
.L_127:
        /*0088*/ 	.byte	0x04, 0x36
        /*008a*/ 	.short	(.L_129 - .L_128)
.L_128:
        /*008c*/ 	.word	0x00000008
.L_129:


//--------------------- .nv.info._Z17batch_log_softmaxPKfPfi --------------------------
	.section	.nv.info._Z17batch_log_softmaxPKfPfi,"",@"SHT_CUDA_INFO"
	.sectionflags	@""
	.align	4


	//----- nvinfo : EIATTR_CUDA_API_VERSION
	.align		4
        /*0000*/ 	.byte	0x04, 0x37
        /*0002*/ 	.short	(.L_131 - .L_130)
.L_130:
        /*0004*/ 	.word	0x00000082


	//----- nvinfo : EIATTR_KPARAM_INFO
	.align		4
.L_131:
        /*0008*/ 	.byte	0x04, 0x17
        /*000a*/ 	.short	(.L_133 - .L_132)
.L_132:
        /*000c*/ 	.word	0x00000000
        /*0010*/ 	.short	0x0002
        /*0012*/ 	.short	0x0010
        /*0014*/ 	.byte	0x00, 0xf0, 0x11, 0x00


	//----- nvinfo : EIATTR_KPARAM_INFO
	.align		4
.L_133:
        /*0018*/ 	.byte	0x04, 0x17
        /*001a*/ 	.short	(.L_135 - .L_134)
.L_134:
        /*001c*/ 	.word	0x00000000
        /*0020*/ 	.short	0x0001
        /*0022*/ 	.short	0x0008
        /*0024*/ 	.byte	0x00, 0xf5, 0x21, 0x00


	//----- nvinfo : EIATTR_KPARAM_INFO
	.align		4
.L_135:
        /*0028*/ 	.byte	0x04, 0x17
        /*002a*/ 	.short	(.L_137 - .L_136)
.L_136:
        /*002c*/ 	.word	0x00000000
        /*0030*/ 	.short	0x0000
        /*0032*/ 	.short	0x0000
        /*0034*/ 	.byte	0x00, 0xf5, 0x21, 0x00


	//----- nvinfo : EIATTR_SPARSE_MMA_MASK
	.align		4
.L_137:
        /*0038*/ 	.byte	0x03, 0x50
        /*003a*/ 	.short	0x0000


	//----- nvinfo : EIATTR_MAXREG_COUNT
	.align		4
        /*003c*/ 	.byte	0x03, 0x1b
        /*003e*/ 	.short	0x00ff


	//----- nvinfo : EIATTR_MERCURY_ISA_VERSION
	.align		4
        /*0040*/ 	.byte	0x03, 0x5f
        /*0042*/ 	.short	0x0101


	//----- nvinfo : EIATTR_VRC_CTA_INIT_COUNT
	.align		4
        /*0044*/ 	.byte	0x02, 0x4a
	.zero		1
	.zero		1


	//----- nvinfo : EIATTR_EXIT_INSTR_OFFSETS
	.align		4
        /*0048*/ 	.byte	0x04, 0x1c
        /*004a*/ 	.short	(.L_139 - .L_138)


	//   ....[0]....
.L_138:
        /*004c*/ 	.word	0x00001470


	//   ....[1]....
        /*0050*/ 	.word	0x00001930


	//   ....[2]....
        /*0054*/ 	.word	0x00001b70


	//   ....[3]....
        /*0058*/ 	.word	0x00001cf0


	//   ....[4]....
        /*005c*/ 	.word	0x00001ea0


	//----- nvinfo : EIATTR_CBANK_PARAM_SIZE
	.align		4
.L_139:
        /*0060*/ 	.byte	0x03, 0x19
        /*0062*/ 	.short	0x0014


	//----- nvinfo : EIATTR_PARAM_CBANK
	.align		4
        /*0064*/ 	.byte	0x04, 0x0a
        /*0066*/ 	.short	(.L_141 - .L_140)
	.align		4
.L_140:
        /*0068*/ 	.word	index@(.nv.constant0._Z17batch_log_softmaxPKfPfi)
        /*006c*/ 	.short	0x0380
        /*006e*/ 	.short	0x0014


	//----- nvinfo : EIATTR_SW_WAR
	.align		4
.L_141:
        /*0070*/ 	.byte	0x04, 0x36
        /*0072*/ 	.short	(.L_143 - .L_142)
.L_142:
        /*0074*/ 	.word	0x00000008
.L_143:


//--------------------- .nv.info._Z12scale_kernelPffi --------------------------
	.section	.nv.info._Z12scale_kernelPffi,"",@"SHT_CUDA_INFO"
	.sectionflags	@""
	.align	4


	//----- nvinfo : EIATTR_CUDA_API_VERSION
	.align		4
        /*0000*/ 	.byte	0x04, 0x37
        /*0002*/ 	.short	(.L_145 - .L_144)
.L_144:
        /*0004*/ 	.word	0x00000082


	//----- nvinfo : EIATTR_KPARAM_INFO
	.align		4
.L_145:
        /*0008*/ 	.byte	0x04, 0x17
        /*000a*/ 	.short	(.L_147 - .L_146)
.L_146:
        /*000c*/ 	.word	0x00000000
        /*0010*/ 	.short	0x0002
        /*0012*/ 	.short	0x000c
        /*0014*/ 	.byte	0x00, 0xf0, 0x11, 0x00


	//----- nvinfo : EIATTR_KPARAM_INFO
	.align		4
.L_147:
        /*0018*/ 	.byte	0x04, 0x17
        /*001a*/ 	.short	(.L_149 - .L_148)
.L_148:
        /*001c*/ 	.word	0x00000000
        /*0020*/ 	.short	0x0001
        /*0022*/ 	.short	0x0008
        /*0024*/ 	.byte	0x00, 0xf0, 0x11, 0x00


	//----- nvinfo : EIATTR_KPARAM_INFO
	.align		4
.L_149:
        /*0028*/ 	.byte	0x04, 0x17
        /*002a*/ 	.short	(.L_151 - .L_150)
.L_150:
        /*002c*/ 	.word	0x00000000
        /*0030*/ 	.short	0x0000
        /*0032*/ 	.short	0x0000
        /*0034*/ 	.byte	0x00, 0xf5, 0x21, 0x00


	//----- nvinfo : EIATTR_SPARSE_MMA_MASK
	.align		4
.L_151:
        /*0038*/ 	.byte	0x03, 0x50
        /*003a*/ 	.short	0x0000


	//----- nvinfo : EIATTR_MAXREG_COUNT
	.align		4
        /*003c*/ 	.byte	0x03, 0x1b
        /*003e*/ 	.short	0x00ff


	//----- nvinfo : EIATTR_MERCURY_ISA_VERSION
	.align		4
        /*0040*/ 	.byte	0x03, 0x5f
        /*0042*/ 	.short	0x0101


	//----- nvinfo : EIATTR_VRC_CTA_INIT_COUNT
	.align		4
        /*0044*/ 	.byte	0x02, 0x4a
	.zero		1
	.zero		1


	//----- nvinfo : EIATTR_EXIT_INSTR_OFFSETS
	.align		4
        /*0048*/ 	.byte	0x04, 0x1c
        /*004a*/ 	.short	(.L_153 - .L_152)


	//   ....[0]....
.L_152:
        /*004c*/ 	.word	0x00000070


	//   ....[1]....
        /*0050*/ 	.word	0x000000f0


	//----- nvinfo : EIATTR_CBANK_PARAM_SIZE
	.align		4
.L_153:
        /*0054*/ 	.byte	0x03, 0x19
        /*0056*/ 	.short	0x0010


	//----- nvinfo : EIATTR_PARAM_CBANK
	.align		4
        /*0058*/ 	.byte	0x04, 0x0a
        /*005a*/ 	.short	(.L_155 - .L_154)
	.align		4
.L_154:
        /*005c*/ 	.word	index@(.nv.constant0._Z12scale_kernelPffi)
        /*0060*/ 	.short	0x0380
        /*0062*/ 	.short	0x0010


	//----- nvinfo : EIATTR_SW_WAR
	.align		4
.L_155:
        /*0064*/ 	.byte	0x04, 0x36
        /*0066*/ 	.short	(.L_157 - .L_156)
.L_156:
        /*0068*/ 	.word	0x00000008
.L_157:


//--------------------- .nv.info._Z7col_sumPKfPfii --------------------------
	.section	.nv.info._Z7col_sumPKfPfii,"",@"SHT_CUDA_INFO"
	.sectionflags	@""
	.align	4


	//----- nvinfo : EIATTR_CUDA_API_VERSION
	.align		4
        /*0000*/ 	.byte	0x04, 0x37
        /*0002*/ 	.short	(.L_159 - .L_158)
.L_158:
        /*0004*/ 	.word	0x00000082


	//----- nvinfo : EIATTR_KPARAM_INFO
	.align		4
.L_159:
        /*0008*/ 	.byte	0x04, 0x17
        /*000a*/ 	.short	(.L_161 - .L_160)
.L_160:
        /*000c*/ 	.word	0x00000000
        /*0010*/ 	.short	0x0003
        /*0012*/ 	.short	0x0014
        /*0014*/ 	.byte	0x00, 0xf0, 0x11, 0x00


	//----- nvinfo : EIATTR_KPARAM_INFO
	.align		4
.L_161:
        /*0018*/ 	.byte	0x04, 0x17
        /*001a*/ 	.short	(.L_163 - .L_162)
.L_162:
        /*001c*/ 	.word	0x00000000
        /*0020*/ 	.short	0x0002
        /*0022*/ 	.short	0x0010
        /*0024*/ 	.byte	0x00, 0xf0, 0x11, 0x00


	//----- nvinfo : EIATTR_KPARAM_INFO
	.align		4
.L_163:
        /*0028*/ 	.byte	0x04, 0x17
        /*002a*/ 	.short	(.L_165 - .L_164)
.L_164:
        /*002c*/ 	.word	0x00000000
        /*0030*/ 	.short	0x0001
        /*0032*/ 	.short	0x0008
        /*0034*/ 	.byte	0x00, 0xf5, 0x21, 0x00


	//----- nvinfo : EIATTR_KPARAM_INFO
	.align		4
.L_165:
        /*0038*/ 	.byte	0x04, 0x17
        /*003a*/ 	.short	(.L_167 - .L_166)
.L_166:
        /*003c*/ 	.word	0x00000000
        /*0040*/ 	.short	0x0000
        /*0042*/ 	.short	0x0000
        /*0044*/ 	.byte	0x00, 0xf5, 0x21, 0x00


	//----- nvinfo : EIATTR_SPARSE_MMA_MASK
	.align		4
.L_167:
        /*0048*/ 	.byte	0x03, 0x50
        /*004a*/ 	.short	0x0000


	//----- nvinfo : EIATTR_MAXREG_COUNT
	.align		4
        /*004c*/ 	.byte	0x03, 0x1b
        /*004e*/ 	.short	0x00ff


	//----- nvinfo : EIATTR_MERCURY_ISA_VERSION
	.align		4
        /*0050*/ 	.byte	0x03, 0x5f
        /*0052*/ 	.short	0x0101


	//----- nvinfo : EIATTR_VRC_CTA_INIT_COUNT
	.align		4
        /*0054*/ 	.byte	0x02, 0x4a
	.zero		1
	.zero		1


	//----- nvinfo : EIATTR_EXIT_INSTR_OFFSETS
	.align		4
        /*0058*/ 	.byte	0x04, 0x1c
        /*005a*/ 	.short	(.L_169 - .L_168)


	//   ....[0]....
.L_168:
        /*005c*/ 	.word	0x00000070


	//   ....[1]....
        /*0060*/ 	.word	0x000008e0


	//----- nvinfo : EIATTR_CBANK_PARAM_SIZE
	.align		4
.L_169:
        /*0064*/ 	.byte	0x03, 0x19
        /*0066*/ 	.short	0x0018


	//----- nvinfo : EIATTR_PARAM_CBANK
	.align		4
        /*0068*/ 	.byte	0x04, 0x0a
        /*006a*/ 	.short	(.L_171 - .L_170)
	.align		4
.L_170:
        /*006c*/ 	.word	index@(.nv.constant0._Z7col_sumPKfPfii)
        /*0070*/ 	.short	0x0380
        /*0072*/ 	.short	0x0018


	//----- nvinfo : EIATTR_SW_WAR
	.align		4
.L_171:
        /*0074*/ 	.byte	0x04, 0x36
        /*0076*/ 	.short	(.L_173 - .L_172)
.L_172:
        /*0078*/ 	.word	0x00000008
.L_173:


//--------------------- .nv.info._Z6ce_bwdPKfS0_Pfi --------------------------
	.section	.nv.info._Z6ce_bwdPKfS0_Pfi,"",@"SHT_CUDA_INFO"
	.sectionflags	@""
	.align	4


	//----- nvinfo : EIATTR_CUDA_API_VERSION
	.align		4
        /*0000*/ 	.byte	0x04, 0x37
        /*0002*/ 	.short	(.L_175 - .L_174)
.L_174:
        /*0004*/ 	.word	0x00000082


	//----- nvinfo : EIATTR_KPARAM_INFO
	.align		4
.L_175:
        /*0008*/ 	.byte	0x04, 0x17
        /*000a*/ 	.short	(.L_177 - .L_176)
.L_176:
        /*000c*/ 	.word	0x00000000
        /*0010*/ 	.short	0x0003
        /*0012*/ 	.short	0x0018
        /*0014*/ 	.byte	0x00, 0xf0, 0x11, 0x00


	//----- nvinfo : EIATTR_KPARAM_INFO
	.align		4
.L_177:
        /*0018*/ 	.byte	0x04, 0x17
        /*001a*/ 	.short	(.L_179 - .L_178)
.L_178:
        /*001c*/ 	.word	0x00000000
        /*0020*/ 	.short	0x0002
        /*0022*/ 	.short	0x0010
        /*0024*/ 	.byte	0x00, 0xf5, 0x21, 0x00


	//----- nvinfo : EIATTR_KPARAM_INFO
	.align		4
.L_179:
        /*0028*/ 	.byte	0x04, 0x17
        /*002a*/ 	.short	(.L_181 - .L_180)
.L_180:
        /*002c*/ 	.word	0x00000000
        /*0030*/ 	.short	0x0001
        /*0032*/ 	.short	0x0008
        /*0034*/ 	.byte	0x00, 0xf5, 0x21, 0x00


	//----- nvinfo : EIATTR_KPARAM_INFO
	.align		4
.L_181:
        /*0038*/ 	.byte	0x04, 0x17
        /*003a*/ 	.short	(.L_183 - .L_182)
.L_182:
        /*003c*/ 	.word	0x00000000
        /*0040*/ 	.short	0x0000
        /*0042*/ 	.short	0x0000
        /*0044*/ 	.byte	0x00, 0xf5, 0x21, 0x00


	//----- nvinfo : EIATTR_SPARSE_MMA_MASK
	.align		4
.L_183:
        /*0048*/ 	.byte	0x03, 0x50
        /*004a*/ 	.short	0x0000


	//----- nvinfo : EIATTR_MAXREG_COUNT
	.align		4
        /*004c*/ 	.byte	0x03, 0x1b
        /*004e*/ 	.short	0x00ff


	//----- nvinfo : EIATTR_MERCURY_ISA_VERSION
	.align		4
        /*0050*/ 	.byte	0x03, 0x5f
        /*0052*/ 	.short	0x0101


	//----- nvinfo : EIATTR_VRC_CTA_INIT_COUNT
	.align		4
        /*0054*/ 	.byte	0x02, 0x4a
	.zero		1
	.zero		1


	//----- nvinfo : EIATTR_EXIT_INSTR_OFFSETS
	.align		4
        /*0058*/ 	.byte	0x04, 0x1c
        /*005a*/ 	.short	(.L_185 - .L_184)


	//   ....[0]....
.L_184:
        /*005c*/ 	.word	0x00000070


	//   ....[1]....
        /*0060*/ 	.word	0x000001c0


	//----- nvinfo : EIATTR_CBANK_PARAM_SIZE
	.align		4
.L_185:
        /*0064*/ 	.byte	0x03, 0x19
        /*0066*/ 	.short	0x001c


	//----- nvinfo : EIATTR_PARAM_CBANK
	.align		4
        /*0068*/ 	.byte	0x04, 0x0a
        /*006a*/ 	.short	(.L_187 - .L_186)
	.align		4
.L_186:
        /*006c*/ 	.word	index@(.nv.constant0._Z6ce_bwdPKfS0_Pfi)
        /*0070*/ 	.short	0x0380
        /*0072*/ 	.short	0x001c


	//----- nvinfo : EIATTR_SW_WAR
	.align		4
.L_187:
        /*0074*/ 	.byte	0x04, 0x36
        /*0076*/ 	.short	(.L_189 - .L_188)
.L_188:
        /*0078*/ 	.word	0x00000008
.L_189:


//--------------------- .nv.info._Z8add_biasPfPKfii --------------------------
	.section	.nv.info._Z8add_biasPfPKfii,"",@"SHT_CUDA_INFO"
	.sectionflags	@""
	.align	4


	//----- nvinfo : EIATTR_CUDA_API_VERSION
	.align		4
        /*0000*/ 	.byte	0x04, 0x37
        /*0002*/ 	.short	(.L_191 - .L_190)
.L_190:
        /*0004*/ 	.word	0x00000082


	//----- nvinfo : EIATTR_KPARAM_INFO
	.align		4
.L_191:
        /*0008*/ 	.byte	0x04, 0x17
        /*000a*/ 	.short	(.L_193 - .L_192)
.L_192:
        /*000c*/ 	.word	0x00000000
        /*0010*/ 	.short	0x0003
        /*0012*/ 	.short	0x0014
        /*0014*/ 	.byte	0x00, 0xf0, 0x11, 0x00


	//----- nvinfo : EIATTR_KPARAM_INFO
	.align		4
.L_193:
        /*0018*/ 	.byte	0x04, 0x17
        /*001a*/ 	.short	(.L_195 - .L_194)
.L_194:
        /*001c*/ 	.word	0x00000000
        /*0020*/ 	.short	0x0002
        /*0022*/ 	.short	0x0010
        /*0024*/ 	.byte	0x00, 0xf0, 0x11, 0x00


	//----- nvinfo : EIATTR_KPARAM_INFO
	.align		4
.L_195:
        /*0028*/ 	.byte	0x04, 0x17
        /*002a*/ 	.short	(.L_197 - .L_196)
.L_196:
        /*002c*/ 	.word	0x00000000
        /*0030*/ 	.short	0x0001
        /*0032*/ 	.short	0x0008
        /*0034*/ 	.byte	0x00, 0xf5, 0x21, 0x00


	//----- nvinfo : EIATTR_KPARAM_INFO
	.align		4
.L_197:
        /*0038*/ 	.byte	0x04, 0x17
        /*003a*/ 	.short	(.L_199 - .L_198)
.L_198:
        /*003c*/ 	.word	0x00000000
        /*0040*/ 	.short	0x0000
        /*0042*/ 	.short	0x0000
        /*0044*/ 	.byte	0x00, 0xf5, 0x21, 0x00


	//----- nvinfo : EIATTR_SPARSE_MMA_MASK
	.align		4
.L_199:
        /*0048*/ 	.byte	0x03, 0x50
        /*004a*/ 	.short	0x0000


	//----- nvinfo : EIATTR_MAXREG_COUNT
	.align		4
        /*004c*/ 	.byte	0x03, 0x1b
        /*004e*/ 	.short	0x00ff


	//----- nvinfo : EIATTR_MERCURY_ISA_VERSION
	.align		4
        /*0050*/ 	.byte	0x03, 0x5f
        /*0052*/ 	.short	0x0101


	//----- nvinfo : EIATTR_VRC_CTA_INIT_COUNT
	.align		4
        /*0054*/ 	.byte	0x02, 0x4a
	.zero		1
	.zero		1


	//----- nvinfo : EIATTR_EXIT_INSTR_OFFSETS
	.align		4
        /*0058*/ 	.byte	0x04, 0x1c
        /*005a*/ 	.short	(.L_201 - .L_200)


	//   ....[0]....
.L_200:
        /*005c*/ 	.word	0x00000080


	//   ....[1]....
        /*0060*/ 	.word	0x00000270


	//----- nvinfo : EIATTR_CBANK_PARAM_SIZE
	.align		4
.L_201:
        /*0064*/ 	.byte	0x03, 0x19
        /*0066*/ 	.short	0x0018


	//----- nvinfo : EIATTR_PARAM_CBANK
	.align		4
        /*0068*/ 	.byte	0x04, 0x0a
        /*006a*/ 	.short	(.L_203 - .L_202)
	.align		4
.L_202:
        /*006c*/ 	.word	index@(.nv.constant0._Z8add_biasPfPKfii)
        /*0070*/ 	.short	0x0380
        /*0072*/ 	.short	0x0018


	//----- nvinfo : EIATTR_SW_WAR
	.align		4
.L_203:
        /*0074*/ 	.byte	0x04, 0x36
        /*0076*/ 	.short	(.L_205 - .L_204)
.L_204:
        /*0078*/ 	.word	0x00000008
.L_205:


//--------------------- .nv.info._Z8relu_bwdPKfS0_Pfi --------------------------
	.section	.nv.info._Z8relu_bwdPKfS0_Pfi,"",@"SHT_CUDA_INFO"
	.sectionflags	@""
	.align	4


	//----- nvinfo : EIATTR_CUDA_API_VERSION
	.align		4
        /*0000*/ 	.byte	0x04, 0x37
        /*0002*/ 	.short	(.L_207 - .L_206)
.L_206:
        /*0004*/ 	.word	0x00000082


	//----- nvinfo : EIATTR_KPARAM_INFO
	.align		4
.L_207:
        /*0008*/ 	.byte	0x04, 0x17
        /*000a*/ 	.short	(.L_209 - .L_208)
.L_208:
        /*000c*/ 	.word	0x00000000
        /*0010*/ 	.short	0x0003
        /*0012*/ 	.short	0x0018
        /*0014*/ 	.byte	0x00, 0xf0, 0x11, 0x00


	//----- nvinfo : EIATTR_KPARAM_INFO
	.align		4
.L_209:
        /*0018*/ 	.byte	0x04, 0x17
        /*001a*/ 	.short	(.L_211 - .L_210)
.L_210:
        /*001c*/ 	.word	0x00000000
        /*0020*/ 	.short	0x0002
        /*0022*/ 	.short	0x0010
        /*0024*/ 	.byte	0x00, 0xf5, 0x21, 0x00


	//----- nvinfo : EIATTR_KPARAM_INFO
	.align		4
.L_211:
        /*0028*/ 	.byte	0x04, 0x17
        /*002a*/ 	.short	(.L_213 - .L_212)
.L_212:
        /*002c*/ 	.word	0x00000000
        /*0030*/ 	.short	0x0001
        /*0032*/ 	.short	0x0008
        /*0034*/ 	.byte	0x00, 0xf5, 0x21, 0x00


	//----- nvinfo : EIATTR_KPARAM_INFO
	.align		4
.L_213:
        /*0038*/ 	.byte	0x04, 0x17
        /*003a*/ 	.short	(.L_215 - .L_214)
.L_214:
        /*003c*/ 	.word	0x00000000
        /*0040*/ 	.short	0x0000
        /*0042*/ 	.short	0x0000
        /*0044*/ 	.byte	0x00, 0xf5, 0x21, 0x00


	//----- nvinfo : EIATTR_SPARSE_MMA_MASK
	.align		4
.L_215:
        /*0048*/ 	.byte	0x03, 0x50
        /*004a*/ 	.short	0x0000


	//----- nvinfo : EIATTR_MAXREG_COUNT
	.align		4
        /*004c*/ 	.byte	0x03, 0x1b
        /*004e*/ 	.short	0x00ff


	//----- nvinfo : EIATTR_MERCURY_ISA_VERSION
	.align		4
        /*0050*/ 	.byte	0x03, 0x5f
        /*0052*/ 	.short	0x0101


	//----- nvinfo : EIATTR_VRC_CTA_INIT_COUNT
	.align		4
        /*0054*/ 	.byte	0x02, 0x4a
	.zero		1
	.zero		1


	//----- nvinfo : EIATTR_EXIT_INSTR_OFFSETS
	.align		4
        /*0058*/ 	.byte	0x04, 0x1c
        /*005a*/ 	.short	(.L_217 - .L_216)


	//   ....[0]....
.L_216:
        /*005c*/ 	.word	0x00000070


	//   ....[1]....
        /*0060*/ 	.word	0x00000170


	//----- nvinfo : EIATTR_CRS_STACK_SIZE
	.align		4
.L_217:
        /*0064*/ 	.byte	0x04, 0x1e
        /*0066*/ 	.short	(.L_219 - .L_218)
.L_218:
        /*0068*/ 	.word	0x00000000


	//----- nvinfo : EIATTR_CBANK_PARAM_SIZE
	.align		4
.L_219:
        /*006c*/ 	.byte	0x03, 0x19
        /*006e*/ 	.short	0x001c


	//----- nvinfo : EIATTR_PARAM_CBANK
	.align		4
        /*0070*/ 	.byte	0x04, 0x0a
        /*0072*/ 	.short	(.L_221 - .L_220)
	.align		4
.L_220:
        /*0074*/ 	.word	index@(.nv.constant0._Z8relu_bwdPKfS0_Pfi)
        /*0078*/ 	.short	0x0380
        /*007a*/ 	.short	0x001c


	//----- nvinfo : EIATTR_SW_WAR
	.align		4
.L_221:
        /*007c*/ 	.byte	0x04, 0x36
        /*007e*/ 	.short	(.L_223 - .L_222)
.L_222:
        /*0080*/ 	.word	0x00000008
.L_223:


//--------------------- .nv.info._Z8relu_fwdPKfPfi --------------------------
	.section	.nv.info._Z8relu_fwdPKfPfi,"",@"SHT_CUDA_INFO"
	.sectionflags	@""
	.align	4


	//----- nvinfo : EIATTR_CUDA_API_VERSION
	.align		4
        /*0000*/ 	.byte	0x04, 0x37
        /*0002*/ 	.short	(.L_225 - .L_224)
.L_224:
        /*0004*/ 	.word	0x00000082


	//----- nvinfo : EIATTR_KPARAM_INFO
	.align		4
.L_225:
        /*0008*/ 	.byte	0x04, 0x17
        /*000a*/ 	.short	(.L_227 - .L_226)
.L_226:
        /*000c*/ 	.word	0x00000000
        /*0010*/ 	.short	0x0002
        /*0012*/ 	.short	0x0010
        /*0014*/ 	.byte	0x00, 0xf0, 0x11, 0x00


	//----- nvinfo : EIATTR_KPARAM_INFO
	.align		4
.L_227:
        /*0018*/ 	.byte	0x04, 0x17
        /*001a*/ 	.short	(.L_229 - .L_228)
.L_228:
        /*001c*/ 	.word	0x00000000
        /*0020*/ 	.short	0x0001
        /*0022*/ 	.short	0x0008
        /*0024*/ 	.byte	0x00, 0xf5, 0x21, 0x00


	//----- nvinfo : EIATTR_KPARAM_INFO
	.align		4
.L_229:
        /*0028*/ 	.byte	0x04, 0x17
        /*002a*/ 	.short	(.L_231 - .L_230)
.L_230:
        /*002c*/ 	.word	0x00000000
        /*0030*/ 	.short	0x0000
        /*0032*/ 	.short	0x0000
        /*0034*/ 	.byte	0x00, 0xf5, 0x21, 0x00


	//----- nvinfo : EIATTR_SPARSE_MMA_MASK
	.align		4
.L_231:
        /*0038*/ 	.byte	0x03, 0x50
        /*003a*/ 	.short	0x0000


	//----- nvinfo : EIATTR_MAXREG_COUNT
	.align		4
        /*003c*/ 	.byte	0x03, 0x1b
        /*003e*/ 	.short	0x00ff


	//----- nvinfo : EIATTR_MERCURY_ISA_VERSION
	.align		4
        /*0040*/ 	.byte	0x03, 0x5f
        /*0042*/ 	.short	0x0101


	//----- nvinfo : EIATTR_VRC_CTA_INIT_COUNT
	.align		4
        /*0044*/ 	.byte	0x02, 0x4a
	.zero		1
	.zero		1


	//----- nvinfo : EIATTR_EXIT_INSTR_OFFSETS
	.align		4
        /*0048*/ 	.byte	0x04, 0x1c
        /*004a*/ 	.short	(.L_233 - .L_232)


	//   ....[0]....
.L_232:
        /*004c*/ 	.word	0x00000070


	//   ....[1]....
        /*0050*/ 	.word	0x00000100


	//----- nvinfo : EIATTR_CBANK_PARAM_SIZE
	.align		4
.L_233:
        /*0054*/ 	.byte	0x03, 0x19
        /*0056*/ 	.short	0x0014


	//----- nvinfo : EIATTR_PARAM_CBANK
	.align		4
        /*0058*/ 	.byte	0x04, 0x0a
        /*005a*/ 	.short	(.L_235 - .L_234)
	.align		4
.L_234:
        /*005c*/ 	.word	index@(.nv.constant0._Z8relu_fwdPKfPfi)
        /*0060*/ 	.short	0x0380
        /*0062*/ 	.short	0x0014


	//----- nvinfo : EIATTR_SW_WAR
	.align		4
.L_235:
        /*0064*/ 	.byte	0x04, 0x36
        /*0066*/ 	.short	(.L_237 - .L_236)
.L_236:
        /*0068*/ 	.word	0x00000008
.L_237:


//--------------------- .nv.info._Z19fp16_to_fp32_kernelPK6__halfPfi --------------------------
	.section	.nv.info._Z19fp16_to_fp32_kernelPK6__halfPfi,"",@"SHT_CUDA_INFO"
	.sectionflags	@""
	.align	4


	//----- nvinfo : EIATTR_CUDA_API_VERSION
	.align		4
        /*0000*/ 	.byte	0x04, 0x37
        /*0002*/ 	.short	(.L_239 - .L_238)
.L_238:
        /*0004*/ 	.word	0x00000082


	//----- nvinfo : EIATTR_KPARAM_INFO
	.align		4
.L_239:
        /*0008*/ 	.byte	0x04, 0x17
        /*000a*/ 	.short	(.L_241 - .L_240)
.L_240:
        /*000c*/ 	.word	0x00000000
        /*0010*/ 	.short	0x0002
        /*0012*/ 	.short	0x0010
        /*0014*/ 	.byte	0x00, 0xf0, 0x11, 0x00


	//----- nvinfo : EIATTR_KPARAM_INFO
	.align		4
.L_241:
        /*0018*/ 	.byte	0x04, 0x17
        /*001a*/ 	.short	(.L_243 - .L_242)
.L_242:
        /*001c*/ 	.word	0x00000000
        /*0020*/ 	.short	0x0001
        /*0022*/ 	.short	0x0008
        /*0024*/ 	.byte	0x00, 0xf5, 0x21, 0x00


	//----- nvinfo : EIATTR_KPARAM_INFO
	.align		4
.L_243:
        /*0028*/ 	.byte	0x04, 0x17
        /*002a*/ 	.short	(.L_245 - .L_244)
.L_244:
        /*002c*/ 	.word	0x00000000
        /*0030*/ 	.short	0x0000
        /*0032*/ 	.short	0x0000
        /*0034*/ 	.byte	0x00, 0xf5, 0x21, 0x00


	//----- nvinfo : EIATTR_SPARSE_MMA_MASK
	.align		4
.L_245:
        /*0038*/ 	.byte	0x03, 0x50
        /*003a*/ 	.short	0x0000


	//----- nvinfo : EIATTR_MAXREG_COUNT
	.align		4
        /*003c*/ 	.byte	0x03, 0x1b
        /*003e*/ 	.short	0x00ff


	//----- nvinfo : EIATTR_MERCURY_ISA_VERSION
	.align		4
        /*0040*/ 	.byte	0x03, 0x5f
        /*0042*/ 	.short	0x0101


	//----- nvinfo : EIATTR_VRC_CTA_INIT_COUNT
	.align		4
        /*0044*/ 	.byte	0x02, 0x4a
	.zero		1
	.zero		1


	//----- nvinfo : EIATTR_EXIT_INSTR_OFFSETS
	.align		4
        /*0048*/ 	.byte	0x04, 0x1c
        /*004a*/ 	.short	(.L_247 - .L_246)


	//   ....[0]....
.L_246:
        /*004c*/ 	.word	0x00000070


	//   ....[1]....
        /*0050*/ 	.word	0x00000100


	//----- nvinfo : EIATTR_CBANK_PARAM_SIZE
	.align		4
.L_247:
        /*0054*/ 	.byte	0x03, 0x19
        /*0056*/ 	.short	0x0014


	//----- nvinfo : EIATTR_PARAM_CBANK
	.align		4
        /*0058*/ 	.byte	0x04, 0x0a
        /*005a*/ 	.short	(.L_249 - .L_248)
	.align		4
.L_248:
        /*005c*/ 	.word	index@(.nv.constant0._Z19fp16_to_fp32_kernelPK6__halfPfi)
        /*0060*/ 	.short	0x0380
        /*0062*/ 	.short	0x0014


	//----- nvinfo : EIATTR_SW_WAR
	.align		4
.L_249:
        /*0064*/ 	.byte	0x04, 0x36
        /*0066*/ 	.short	(.L_251 - .L_250)
.L_250:
        /*0068*/ 	.word	0x00000008
.L_251:


//--------------------- .nv.info._Z19fp32_to_fp16_kernelPKfP6__halfi --------------------------
	.section	.nv.info._Z19fp32_to_fp16_kernelPKfP6__halfi,"",@"SHT_CUDA_INFO"
	.sectionflags	@""
	.align	4


	//----- nvinfo : EIATTR_CUDA_API_VERSION
	.align		4
        /*0000*/ 	.byte	0x04, 0x37
        /*0002*/ 	.short	(.L_253 - .L_252)
.L_252:
        /*0004*/ 	.word	0x00000082


	//----- nvinfo : EIATTR_KPARAM_INFO
	.align		4
.L_253:
        /*0008*/ 	.byte	0x04, 0x17
        /*000a*/ 	.short	(.L_255 - .L_254)
.L_254:
        /*000c*/ 	.word	0x00000000
        /*0010*/ 	.short	0x0002
        /*0012*/ 	.short	0x0010
        /*0014*/ 	.byte	0x00, 0xf0, 0x11, 0x00


	//----- nvinfo : EIATTR_KPARAM_INFO
	.align		4
.L_255:
        /*0018*/ 	.byte	0x04, 0x17
        /*001a*/ 	.short	(.L_257 - .L_256)
.L_256:
        /*001c*/ 	.word	0x00000000
        /*0020*/ 	.short	0x0001
        /*0022*/ 	.short	0x0008
        /*0024*/ 	.byte	0x00, 0xf5, 0x21, 0x00


	//----- nvinfo : EIATTR_KPARAM_INFO
	.align		4
.L_257:
        /*0028*/ 	.byte	0x04, 0x17
        /*002a*/ 	.short	(.L_259 - .L_258)
.L_258:
        /*002c*/ 	.word	0x00000000
        /*0030*/ 	.short	0x0000
        /*0032*/ 	.short	0x0000
        /*0034*/ 	.byte	0x00, 0xf5, 0x21, 0x00


	//----- nvinfo : EIATTR_SPARSE_MMA_MASK
	.align		4
.L_259:
        /*0038*/ 	.byte	0x03, 0x50
        /*003a*/ 	.short	0x0000


	//----- nvinfo : EIATTR_MAXREG_COUNT
	.align		4
        /*003c*/ 	.byte	0x03, 0x1b
        /*003e*/ 	.short	0x00ff


	//----- nvinfo : EIATTR_MERCURY_ISA_VERSION
	.align		4
        /*0040*/ 	.byte	0x03, 0x5f
        /*0042*/ 	.short	0x0101


	//----- nvinfo : EIATTR_VRC_CTA_INIT_COUNT
	.align		4
        /*0044*/ 	.byte	0x02, 0x4a
	.zero		1
	.zero		1


	//----- nvinfo : EIATTR_EXIT_INSTR_OFFSETS
	.align		4
        /*0048*/ 	.byte	0x04, 0x1c
        /*004a*/ 	.short	(.L_261 - .L_260)


	//   ....[0]....
.L_260:
        /*004c*/ 	.word	0x00000070


	//   ....[1]....
        /*0050*/ 	.word	0x00000100


	//----- nvinfo : EIATTR_CBANK_PARAM_SIZE
	.align		4
.L_261:
        /*0054*/ 	.byte	0x03, 0x19
        /*0056*/ 	.short	0x0014


	//----- nvinfo : EIATTR_PARAM_CBANK
	.align		4
        /*0058*/ 	.byte	0x04, 0x0a
        /*005a*/ 	.short	(.L_263 - .L_262)
	.align		4
.L_262:
        /*005c*/ 	.word	index@(.nv.constant0._Z19fp32_to_fp16_kernelPKfP6__halfi)
        /*0060*/ 	.short	0x0380
        /*0062*/ 	.short	0x0014


	//----- nvinfo : EIATTR_SW_WAR
	.align		4
.L_263:
        /*0064*/ 	.byte	0x04, 0x36
        /*0066*/ 	.short	(.L_265 - .L_264)
.L_264:
        /*0068*/ 	.word	0x00000008
.L_265:


//--------------------- .nv.callgraph             --------------------------
	.section	.nv.callgraph,"",@"SHT_CUDA_CALLGRAPH"
	.align	4
	.sectionentsize	8
	.align		4
        /*0000*/ 	.word	0x00000000
	.align		4
        /*0004*/ 	.word	0xffffffff
	.align		4
        /*0008*/ 	.word	0x00000000
	.align		4
        /*000c*/ 	.word	0xfffffffe
	.align		4
        /*0010*/ 	.word	0x00000000
	.align		4
        /*0014*/ 	.word	0xfffffffd
	.align		4
        /*0018*/ 	.word	0x00000000
	.align		4
        /*001c*/ 	.word	0xfffffffc


//--------------------- .text._Z17reduce_sum_kernelPKfPfi --------------------------
	.section	.text._Z17reduce_sum_kernelPKfPfi,"ax",@progbits
	.align	128
        .global         _Z17reduce_sum_kernelPKfPfi
        .type           _Z17reduce_sum_kernelPKfPfi,@function
        .size           _Z17reduce_sum_kernelPKfPfi,(.L_x_55 - _Z17reduce_sum_kernelPKfPfi)
        .other          _Z17reduce_sum_kernelPKfPfi,@"STO_CUDA_ENTRY STV_DEFAULT"
_Z17reduce_sum_kernelPKfPfi:
.text._Z17reduce_sum_kernelPKfPfi:
[----:B------:R-:W-:Y:S01]  /*0000*/  LDC R1, c[0x0][0x37c] ;  /* 0x0000df00ff017b82 */ /* 0x000fe20000000800 */
[----:B------:R-:W0:Y:S07]  /*0010*/  S2R R8, SR_TID.X ;  /* 0x0000000000087919 */ /* 0x000e2e0000002100 */
[----:B------:R-:W0:Y:S01]  /*0020*/  S2UR UR4, SR_CTAID.X ;  /* 0x00000000000479c3 */ /* 0x000e220000002500 */
[----:B------:R-:W1:Y:S01]  /*0030*/  LDCU UR7, c[0x0][0x390] ;  /* 0x00007200ff0777ac */ /* 0x000e620008000800 */
[----:B------:R-:W-:Y:S01]  /*0040*/  BSSY.RECONVERGENT B0, `(.L_x_0) ;  /* 0x0000011000007945 */ /* 0x000fe20003800200 */
[----:B------:R-:W-:-:S05]  /*0050*/  HFMA2 R6, -RZ, RZ, 0, 0 ;  /* 0x00000000ff067431 */ /* 0x000fca00000001ff */
[----:B------:R-:W0:Y:S02]  /*0060*/  LDC R7, c[0x0][0x360] ;  /* 0x0000d800ff077b82 */ /* 0x000e240000000800 */
[----:B0-----:R-:W-:Y:S01]  /*0070*/  IMAD R0, R7, UR4, R8 ;  /* 0x0000000407007c24 */ /* 0x001fe2000f8e0208 */
[----:B------:R-:W0:Y:S04]  /*0080*/  LDCU.64 UR4, c[0x0][0x358] ;  /* 0x00006b00ff0477ac */ /* 0x000e280008000a00 */
[----:B-1----:R-:W-:-:S13]  /*0090*/  ISETP.GE.AND P0, PT, R0, UR7, PT ;  /* 0x0000000700007c0c */ /* 0x002fda000bf06270 */
[----:B------:R-:W-:Y:S05]  /*00a0*/  @P0 BRA `(.L_x_1) ;  /* 0x0000000000280947 */ /* 0x000fea0003800000 */
[----:B------:R-:W1:Y:S01]  /*00b0*/  LDC.64 R4, c[0x0][0x380] ;  /* 0x0000e000ff047b82 */ /* 0x000e620000000a00 */
[----:B------:R-:W2:Y:S01]  /*00c0*/  LDCU UR6, c[0x0][0x370] ;  /* 0x00006e00ff0677ac */ /* 0x000ea20008000800 */
[----:B------:R-:W-:Y:S01]  /*00d0*/  MOV R6, RZ ;  /* 0x000000ff00067202 */ /* 0x000fe20000000f00 */
[----:B--2---:R-:W-:-:S07]  /*00e0*/  IMAD R7, R7, UR6, RZ ;  /* 0x0000000607077c24 */ /* 0x004fce000f8e02ff */
.L_x_2:
[----:B-1----:R-:W-:-:S06]  /*00f0*/  IMAD.WIDE R2, R0, 0x4, R4 ;  /* 0x0000000400027825 */ /* 0x002fcc00078e0204 */
[----:B0-----:R-:W2:Y:S01]  /*0100*/  LDG.E.CONSTANT R3, desc[UR4][R2.64] ;  /* 0x0000000402037981 */ /* 0x001ea2000c1e9900 */
[----:B------:R-:W-:-:S04]  /*0110*/  IADD3 R0, PT, PT, R7, R0, RZ ;  /* 0x0000000007007210 */ /* 0x000fc80007ffe0ff */
[----:B------:R-:W-:Y:S01]  /*0120*/  ISETP.GE.AND P0, PT, R0, UR7, PT ;  /* 0x0000000700007c0c */ /* 0x000fe2000bf06270 */
[----:B--2---:R-:W-:-:S12]  /*0130*/  FADD R6, R3, R6 ;  /* 0x0000000603067221 */ /* 0x004fd80000000000 */
[----:B------:R-:W-:Y:S05]  /*0140*/  @!P0 BRA `(.L_x_2) ;  /* 0xfffffffc00e88947 */ /* 0x000fea000383ffff */
.L_x_1:
[----:B0-----:R-:W-:Y:S05]  /*0150*/  BSYNC.RECONVERGENT B0 ;  /* 0x0000000000007941 */ /* 0x001fea0003800200 */
.L_x_0:
[----:B------:R-:W0:Y:S01]  /*0160*/  SHFL.DOWN PT, R3, R6, 0x10, 0x1f ;  /* 0x0a001f0006037f89 */ /* 0x000e2200000e0000 */
[----:B------:R-:W-:Y:S01]  /*0170*/  LOP3.LUT P0, RZ, R8, 0x1f, RZ, 0xc0, !PT ;  /* 0x0000001f08ff7812 */ /* 0x000fe2000780c0ff */
[----:B0-----:R-:W-:-:S05]  /*0180*/  FADD R3, R3, R6 ;  /* 0x0000000603037221 */ /* 0x001fca0000000000 */
[----:B------:R-:W0:Y:S02]  /*0190*/  SHFL.DOWN PT, R0, R3, 0x8, 0x1f ;  /* 0x09001f0003007f89 */ /* 0x000e2400000e0000 */
[----:B0-----:R-:W-:-:S05]  /*01a0*/  FADD R0, R3, R0 ;  /* 0x0000000003007221 */ /* 0x001fca0000000000 */
[----:B------:R-:W0:Y:S02]  /*01b0*/  SHFL.DOWN PT, R5, R0, 0x4, 0x1f ;  /* 0x08801f0000057f89 */ /* 0x000e2400000e0000 */
[----:B0-----:R-:W-:-:S05]  /*01c0*/  FADD R5, R0, R5 ;  /* 0x0000000500057221 */ /* 0x001fca0000000000 */
[----:B------:R-:W0:Y:S02]  /*01d0*/  SHFL.DOWN PT, R2, R5, 0x2, 0x1f ;  /* 0x08401f0005027f89 */ /* 0x000e2400000e0000 */
[----:B0-----:R-:W-:-:S05]  /*01e0*/  FADD R4, R5, R2 ;  /* 0x0000000205047221 */ /* 0x001fca0000000000 */
[----:B------:R0:W1:Y:S01]  /*01f0*/  SHFL.DOWN PT, R7, R4, 0x1, 0x1f ;  /* 0x08201f0004077f89 */ /* 0x00006200000e0000 */
[----:B------:R-:W-:Y:S05]  /*0200*/  @P0 EXIT ;  /* 0x000000000000094d */ /* 0x000fea0003800000 */
[----:B------:R-:W2:Y:S01]  /*0210*/  LDC.64 R2, c[0x0][0x388] ;  /* 0x0000e200ff027b82 */ /* 0x000ea20000000a00 */
[----:B-1----:R-:W-:-:S05]  /*0220*/  FADD R7, R4, R7 ;  /* 0x0000000704077221 */ /* 0x002fca0000000000 */
[----:B--2---:R-:W-:Y:S01]  /*0230*/  REDG.E.ADD.F32.FTZ.RN.STRONG.GPU desc[UR4][R2.64], R7 ;  /* 0x00000007020079a6 */ /* 0x004fe2000c12f304 */
[----:B------:R-:W-:Y:S05]  /*0240*/  EXIT ;  /* 0x000000000000794d */ /* 0x000fea0003800000 */
.L_x_3:
[----:B------:R-:W-:-:S00]  /*0250*/  BRA `(.L_x_3) ;  /* 0xfffffffc00fc7947 */ /* 0x000fc0000383ffff */
[----:B------:R-:W-:-:S00]  /*0260*/  NOP ;  /* 0x0000000000007918 */ /* 0x000fc00000000000 */
        /* <DEDUP_REMOVED lines=9> */
.L_x_55:


//--------------------- .text._Z10sgd_updatePfPKffi --------------------------
	.section	.text._Z10sgd_updatePfPKffi,"ax",@progbits
	.align	128
        .global         _Z10sgd_updatePfPKffi
        .type           _Z10sgd_updatePfPKffi,@function
        .size           _Z10sgd_updatePfPKffi,(.L_x_56 - _Z10sgd_updatePfPKffi)
        .other          _Z10sgd_updatePfPKffi,@"STO_CUDA_ENTRY STV_DEFAULT"
_Z10sgd_updatePfPKffi:
.text._Z10sgd_updatePfPKffi:
[----:B------:R-:W-:Y:S01]  /*0000*/  LDC R1, c[0x0][0x37c] ;  /* 0x0000df00ff017b82 */ /* 0x000fe20000000800 */
[----:B------:R-:W0:Y:S07]  /*0010*/  S2R R0, SR_TID.X ;  /* 0x0000000000007919 */ /* 0x000e2e0000002100 */
[----:B------:R-:W0:Y:S01]  /*0020*/  S2UR UR4, SR_CTAID.X ;  /* 0x00000000000479c3 */ /* 0x000e220000002500 */
[----:B------:R-:W1:Y:S07]  /*0030*/  LDCU UR5, c[0x0][0x394] ;  /* 0x00007280ff0577ac */ /* 0x000e6e0008000800 */
[----:B------:R-:W0:Y:S02]  /*0040*/  LDC R7, c[0x0][0x360] ;  /* 0x0000d800ff077b82 */ /* 0x000e240000000800 */
[----:B0-----:R-:W-:-:S05]  /*0050*/  IMAD R7, R7, UR4, R0 ;  /* 0x0000000407077c24 */ /* 0x001fca000f8e0200 */
[----:B-1----:R-:W-:-:S13]  /*0060*/  ISETP.GE.AND P0, PT, R7, UR5, PT ;  /* 0x0000000507007c0c */ /* 0x002fda000bf06270 */
[----:B------:R-:W-:Y:S05]  /*0070*/  @P0 EXIT ;  /* 0x000000000000094d */ /* 0x000fea0003800000 */
[----:B------:R-:W0:Y:S01]  /*0080*/  LDC.64 R2, c[0x0][0x388] ;  /* 0x0000e200ff027b82 */ /* 0x000e220000000a00 */
[----:B------:R-:W1:Y:S01]  /*0090*/  LDCU.64 UR4, c[0x0][0x358] ;  /* 0x00006b00ff0477ac */ /* 0x000e620008000a00 */
[----:B------:R-:W2:Y:S06]  /*00a0*/  LDCU UR6, c[0x0][0x390] ;  /* 0x00007200ff0677ac */ /* 0x000eac0008000800 */
[----:B------:R-:W3:Y:S01]  /*00b0*/  LDC.64 R4, c[0x0][0x380] ;  /* 0x0000e000ff047b82 */ /* 0x000ee20000000a00 */
[----:B0-----:R-:W-:-:S06]  /*00c0*/  IMAD.WIDE R2, R7, 0x4, R2 ;  /* 0x0000000407027825 */ /* 0x001fcc00078e0202 */
[----:B-1----:R-:W2:Y:S01]  /*00d0*/  LDG.E.CONSTANT R2, desc[UR4][R2.64] ;  /* 0x0000000402027981 */ /* 0x002ea2000c1e9900 */
[----:B---3--:R-:W-:-:S05]  /*00e0*/  IMAD.WIDE R4, R7, 0x4, R4 ;  /* 0x0000000407047825 */ /* 0x008fca00078e0204 */
[----:B------:R-:W2:Y:S02]  /*00f0*/  LDG.E R7, desc[UR4][R4.64] ;  /* 0x0000000404077981 */ /* 0x000ea4000c1e1900 */
[----:B--2---:R-:W-:-:S05]  /*0100*/  FFMA R7, -R2, UR6, R7 ;  /* 0x0000000602077c23 */ /* 0x004fca0008000107 */
[----:B------:R-:W-:Y:S01]  /*0110*/  STG.E desc[UR4][R4.64], R7 ;  /* 0x0000000704007986 */ /* 0x000fe2000c101904 */
[----:B------:R-:W-:Y:S05]  /*0120*/  EXIT ;  /* 0x000000000000794d */ /* 0x000fea0003800000 */
.L_x_4:
        /* <DEDUP_REMOVED lines=13> */
.L_x_56:


//--------------------- .text._Z14ce_loss_kernelPKfS0_Pfii --------------------------
	.section	.text._Z14ce_loss_kernelPKfS0_Pfii,"ax",@progbits
	.align	128
        .global         _Z14ce_loss_kernelPKfS0_Pfii
        .type           _Z14ce_loss_kernelPKfS0_Pfii,@function
        .size           _Z14ce_loss_kernelPKfS0_Pfii,(.L_x_54 - _Z14ce_loss_kernelPKfS0_Pfii)
        .other          _Z14ce_loss_kernelPKfS0_Pfii,@"STO_CUDA_ENTRY STV_DEFAULT"
_Z14ce_loss_kernelPKfS0_Pfii:
.text._Z14ce_loss_kernelPKfS0_Pfii:
[----:B------:R-:W-:Y:S01]  /*0000*/  LDC R1, c[0x0][0x37c] ;  /* 0x0000df00ff017b82 */ /* 0x000fe20000000800 */
[----:B------:R-:W0:Y:S01]  /*0010*/  LDCU.64 UR16, c[0x0][0x398] ;  /* 0x00007300ff1077ac */ /* 0x000e220008000a00 */
[----:B------:R-:W-:Y:S01]  /*0020*/  HFMA2 R15, -RZ, RZ, 0, 0 ;  /* 0x00000000ff0f7431 */ /* 0x000fe200000001ff */
[----:B------:R-:W1:Y:S01]  /*0030*/  LDCU.64 UR14, c[0x0][0x358] ;  /* 0x00006b00ff0e77ac */ /* 0x000e620008000a00 */
[----:B0-----:R-:W-:-:S04]  /*0040*/  UIMAD UR4, UR17, UR16, URZ ;  /* 0x00000010110472a4 */ /* 0x001fc8000f8e02ff */
[----:B------:R-:W-:-:S09]  /*0050*/  UISETP.GE.AND UP0, UPT, UR4, 0x1, UPT ;  /* 0x000000010400788c */ /* 0x000fd2000bf06270 */
[----:B-1----:R-:W-:Y:S05]  /*0060*/  BRA.U !UP0, `(.L_x_5) ;  /* 0x0000000908607547 */ /* 0x002fea000b800000 */
[----:B------:R-:W-:Y:S01]  /*0070*/  UISETP.GE.U32.AND UP1, UPT, UR4, 0x10, UPT ;  /* 0x000000100400788c */ /* 0x000fe2000bf26070 */
[----:B------:R-:W-:Y:S01]  /*0080*/  IMAD.MOV.U32 R15, RZ, RZ, RZ ;  /* 0x000000ffff0f7224 */ /* 0x000fe200078e00ff */
[----:B------:R-:W-:Y:S01]  /*0090*/  ULOP3.LUT UR12, UR4, 0xf, URZ, 0xc0, !UPT ;  /* 0x0000000f040c7892 */ /* 0x000fe2000f8ec0ff */
[----:B------:R-:W-:-:S03]  /*00a0*/  MOV R0, RZ ;  /* 0x000000ff00007202 */ /* 0x000fc60000000f00 */
[----:B------:R-:W-:-:S03]  /*00b0*/  UISETP.NE.AND UP0, UPT, UR12, URZ, UPT ;  /* 0x000000ff0c00728c */ /* 0x000fc6000bf05270 */
[----:B------:R-:W-:Y:S08]  /*00c0*/  BRA.U !UP1, `(.L_x_6) ;  /* 0x0000000509107547 */ /* 0x000ff0000b800000 */
[----:B------:R-:W0:Y:S01]  /*00d0*/  LDCU.128 UR8, c[0x0][0x380] ;  /* 0x00007000ff0877ac */ /* 0x000e220008000c00 */
[----:B------:R-:W-:Y:S01]  /*00e0*/  IMAD.MOV.U32 R15, RZ, RZ, RZ ;  /* 0x000000ffff0f7224 */ /* 0x000fe200078e00ff */
[----:B0-----:R-:W-:Y:S02]  /*00f0*/  UIADD3 UR7, UP1, UPT, UR10, 0x20, URZ ;  /* 0x000000200a077890 */ /* 0x001fe4000ff3e0ff */
[----:B------:R-:W-:Y:S02]  /*0100*/  UIADD3 UR5, UP2, UPT, UR8, 0x20, URZ ;  /* 0x0000002008057890 */ /* 0x000fe4000ff5e0ff */
[----:B------:R-:W-:Y:S02]  /*0110*/  ULOP3.LUT UR10, UR4, 0x7ffffff0, URZ, 0xc0, !UPT ;  /* 0x7ffffff0040a7892 */ /* 0x000fe4000f8ec0ff */
[----:B------:R-:W-:Y:S01]  /*0120*/  UIADD3.X UR8, UPT, UPT, URZ, UR11, URZ, UP1, !UPT ;  /* 0x0000000bff087290 */ /* 0x000fe20008ffe4ff */
[----:B------:R-:W-:Y:S01]  /*0130*/  IMAD.U32 R2, RZ, RZ, UR7 ;  /* 0x00000007ff027e24 */ /* 0x000fe2000f8e00ff */
[----:B------:R-:W-:Y:S01]  /*0140*/  UIADD3.X UR6, UPT, UPT, URZ, UR9, URZ, UP2, !UPT ;  /* 0x00000009ff067290 */ /* 0x000fe200097fe4ff */
[----:B------:R-:W-:Y:S01]  /*0150*/  MOV R4, UR5 ;  /* 0x0000000500047c02 */ /* 0x000fe20008000f00 */
[----:B------:R-:W-:-:S02]  /*0160*/  UIADD3 UR9, UPT, UPT, -UR10, URZ, URZ ;  /* 0x000000ff0a097290 */ /* 0x000fc4000fffe1ff */
[----:B------:R-:W-:Y:S01]  /*0170*/  MOV R0, UR10 ;  /* 0x0000000a00007c02 */ /* 0x000fe20008000f00 */
[----:B------:R-:W-:Y:S01]  /*0180*/  IMAD.U32 R3, RZ, RZ, UR8 ;  /* 0x00000008ff037e24 */ /* 0x000fe2000f8e00ff */
[----:B------:R-:W-:-:S08]  /*0190*/  MOV R5, UR6 ;  /* 0x0000000600057c02 */ /* 0x000fd00008000f00 */
.L_x_7:
[----:B------:R-:W2:Y:S04]  /*01a0*/  LDG.E.CONSTANT R14, desc[UR14][R2.64+-0x20] ;  /* 0xffffe00e020e7981 */ /* 0x000ea8000c1e9900 */
[----:B------:R-:W2:Y:S04]  /*01b0*/  LDG.E.CONSTANT R16, desc[UR14][R4.64+-0x20] ;  /* 0xffffe00e04107981 */ /* 0x000ea8000c1e9900 */
[----:B------:R-:W3:Y:S04]  /*01c0*/  LDG.E.CONSTANT R25, desc[UR14][R2.64+-0x1c] ;  /* 0xffffe40e02197981 */ /* 0x000ee8000c1e9900 */
[----:B------:R-:W3:Y:S04]  /*01d0*/  LDG.E.CONSTANT R24, desc[UR14][R4.64+-0x1c] ;  /* 0xffffe40e04187981 */ /* 0x000ee8000c1e9900 */
[----:B------:R-:W4:Y:S04]  /*01e0*/  LDG.E.CONSTANT R19, desc[UR14][R2.64+-0x18] ;  /* 0xffffe80e02137981 */ /* 0x000f28000c1e9900 */
[----:B------:R-:W4:Y:S04]  /*01f0*/  LDG.E.CONSTANT R18, desc[UR14][R4.64+-0x18] ;  /* 0xffffe80e04127981 */ /* 0x000f28000c1e9900 */
[----:B------:R-:W5:Y:S04]  /*0200*/  LDG.E.CONSTANT R22, desc[UR14][R2.64+-0x14] ;  /* 0xffffec0e02167981 */ /* 0x000f68000c1e9900 */
        /* <DEDUP_REMOVED lines=11> */
[----:B------:R-:W5:Y:S01]  /*02c0*/  LDG.E.CONSTANT R17, desc[UR14][R4.64+0x4] ;  /* 0x0000040e04117981 */ /* 0x000f62000c1e9900 */
[----:B--2---:R-:W-:-:S03]  /*02d0*/  FFMA R14, -R14, R16, R15 ;  /* 0x000000100e0e7223 */ /* 0x004fc6000000010f */
[----:B------:R-:W2:Y:S04]  /*02e0*/  LDG.E.CONSTANT R16, desc[UR14][R2.64+0x4] ;  /* 0x0000040e02107981 */ /* 0x000ea8000c1e9900 */
[----:B------:R-:W2:Y:S01]  /*02f0*/  LDG.E.CONSTANT R15, desc[UR14][R4.64+0x8] ;  /* 0x0000080e040f7981 */ /* 0x000ea2000c1e9900 */
[----:B---3--:R-:W-:-:S03]  /*0300*/  FFMA R24, -R25, R24, R14 ;  /* 0x0000001819187223 */ /* 0x008fc6000000010e */
[----:B------:R-:W3:Y:S01]  /*0310*/  LDG.E.CONSTANT R14, desc[UR14][R2.64+0x8] ;  /* 0x0000080e020e7981 */ /* 0x000ee2000c1e9900 */
[----:B----4-:R-:W-:-:S03]  /*0320*/  FFMA R25, -R19, R18, R24 ;  /* 0x0000001213197223 */ /* 0x010fc60000000118 */
[----:B------:R-:W4:Y:S04]  /*0330*/  LDG.E.CONSTANT R18, desc[UR14][R2.64+0xc] ;  /* 0x00000c0e02127981 */ /* 0x000f28000c1e9900 */
[----:B------:R-:W4:Y:S01]  /*0340*/  LDG.E.CONSTANT R19, desc[UR14][R4.64+0xc] ;  /* 0x00000c0e04137981 */ /* 0x000f22000c1e9900 */
[----:B-----5:R-:W-:-:S03]  /*0350*/  FFMA R25, -R22, R23, R25 ;  /* 0x0000001716197223 */ /* 0x020fc60000000119 */
[----:B------:R-:W5:Y:S04]  /*0360*/  LDG.E.CONSTANT R22, desc[UR14][R2.64+0x10] ;  /* 0x0000100e02167981 */ /* 0x000f68000c1e9900 */
[----:B------:R-:W5:Y:S01]  /*0370*/  LDG.E.CONSTANT R23, desc[UR14][R4.64+0x10] ;  /* 0x0000100e04177981 */ /* 0x000f62000c1e9900 */
[----:B------:R-:W-:-:S03]  /*0380*/  FFMA R27, -R20, R21, R25 ;  /* 0x00000015141b7223 */ /* 0x000fc60000000119 */
[----:B------:R-:W5:Y:S04]  /*0390*/  LDG.E.CONSTANT R24, desc[UR14][R2.64+0x14] ;  /* 0x0000140e02187981 */ /* 0x000f68000c1e9900 */
[----:B------:R-:W5:Y:S04]  /*03a0*/  LDG.E.CONSTANT R25, desc[UR14][R4.64+0x14] ;  /* 0x0000140e04197981 */ /* 0x000f68000c1e9900 */
[----:B------:R-:W5:Y:S01]  /*03b0*/  LDG.E.CONSTANT R21, desc[UR14][R2.64+0x18] ;  /* 0x0000180e02157981 */ /* 0x000f62000c1e9900 */
[----:B------:R-:W-:-:S03]  /*03c0*/  FFMA R26, -R12, R13, R27 ;  /* 0x0000000d0c1a7223 */ /* 0x000fc6000000011b */
[----:B------:R-:W5:Y:S04]  /*03d0*/  LDG.E.CONSTANT R20, desc[UR14][R4.64+0x18] ;  /* 0x0000180e04147981 */ /* 0x000f68000c1e9900 */
[----:B------:R0:W5:Y:S04]  /*03e0*/  LDG.E.CONSTANT R12, desc[UR14][R2.64+0x1c] ;  /* 0x00001c0e020c7981 */ /* 0x000168000c1e9900 */
[----:B------:R1:W5:Y:S01]  /*03f0*/  LDG.E.CONSTANT R13, desc[UR14][R4.64+0x1c] ;  /* 0x00001c0e040d7981 */ /* 0x000362000c1e9900 */
[----:B------:R-:W-:-:S04]  /*0400*/  FFMA R7, -R7, R6, R26 ;  /* 0x0000000607077223 */ /* 0x000fc8000000011a */
[----:B------:R-:W-:-:S04]  /*0410*/  FFMA R7, -R10, R11, R7 ;  /* 0x0000000b0a077223 */ /* 0x000fc80000000107 */
[----:B------:R-:W-:Y:S01]  /*0420*/  FFMA R7, -R8, R9, R7 ;  /* 0x0000000908077223 */ /* 0x000fe20000000107 */
[----:B------:R-:W-:-:S04]  /*0430*/  UIADD3 UR9, UPT, UPT, UR9, 0x10, URZ ;  /* 0x0000001009097890 */ /* 0x000fc8000fffe0ff */
[----:B------:R-:W-:Y:S01]  /*0440*/  UISETP.NE.AND UP1, UPT, UR9, URZ, UPT ;  /* 0x000000ff0900728c */ /* 0x000fe2000bf25270 */
[----:B0-----:R-:W-:Y:S02]  /*0450*/  IADD3 R2, P0, PT, R2, 0x40, RZ ;  /* 0x0000004002027810 */ /* 0x001fe40007f1e0ff */
[----:B-1----:R-:W-:-:S03]  /*0460*/  IADD3 R4, P1, PT, R4, 0x40, RZ ;  /* 0x0000004004047810 */ /* 0x002fc60007f3e0ff */
[----:B------:R-:W-:Y:S01]  /*0470*/  IMAD.X R3, RZ, RZ, R3, P0 ;  /* 0x000000ffff037224 */ /* 0x000fe200000e0603 */
[----:B------:R-:W-:Y:S01]  /*0480*/  IADD3.X R5, PT, PT, RZ, R5, RZ, P1, !PT ;  /* 0x00000005ff057210 */ /* 0x000fe20000ffe4ff */
[----:B--2---:R-:W-:-:S04]  /*0490*/  FFMA R7, -R16, R17, R7 ;  /* 0x0000001110077223 */ /* 0x004fc80000000107 */
[----:B---3--:R-:W-:-:S04]  /*04a0*/  FFMA R7, -R14, R15, R7 ;  /* 0x0000000f0e077223 */ /* 0x008fc80000000107 */
[----:B----4-:R-:W-:-:S04]  /*04b0*/  FFMA R7, -R18, R19, R7 ;  /* 0x0000001312077223 */ /* 0x010fc80000000107 */
[----:B-----5:R-:W-:-:S04]  /*04c0*/  FFMA R7, -R22, R23, R7 ;  /* 0x0000001716077223 */ /* 0x020fc80000000107 */
[----:B------:R-:W-:-:S04]  /*04d0*/  FFMA R24, -R24, R25, R7 ;  /* 0x0000001918187223 */ /* 0x000fc80000000107 */
[----:B------:R-:W-:-:S04]  /*04e0*/  FFMA R21, -R21, R20, R24 ;  /* 0x0000001415157223 */ /* 0x000fc80000000118 */
[----:B------:R-:W-:Y:S01]  /*04f0*/  FFMA R15, -R12, R13, R21 ;  /* 0x0000000d0c0f7223 */ /* 0x000fe20000000115 */
[----:B------:R-:W-:Y:S06]  /*0500*/  BRA.U UP1, `(.L_x_7) ;  /* 0xfffffffd01247547 */ /* 0x000fec000b83ffff */
.L_x_6:
[----:B------:R-:W-:Y:S05]  /*0510*/  BRA.U !UP0, `(.L_x_5) ;  /* 0x0000000508347547 */ /* 0x000fea000b800000 */
[----:B------:R-:W-:Y:S02]  /*0520*/  UISETP.GE.U32.AND UP0, UPT, UR12, 0x8, UPT ;  /* 0x000000080c00788c */ /* 0x000fe4000bf06070 */
[----:B------:R-:W-:-:S04]  /*0530*/  ULOP3.LUT UR5, UR4, 0x7, URZ, 0xc0, !UPT ;  /* 0x0000000704057892 */ /* 0x000fc8000f8ec0ff */
[----:B------:R-:W-:-:S03]  /*0540*/  UISETP.NE.AND UP1, UPT, UR5, URZ, UPT ;  /* 0x000000ff0500728c */ /* 0x000fc6000bf25270 */
[----:B------:R-:W-:Y:S08]  /*0550*/  BRA.U !UP0, `(.L_x_8) ;  /* 0x0000000108747547 */ /* 0x000ff0000b800000 */
[----:B------:R-:W0:Y:S08]  /*0560*/  LDC.64 R2, c[0x0][0x388] ;  /* 0x0000e200ff027b82 */ /* 0x000e300000000a00 */
[----:B------:R-:W1:Y:S01]  /*0570*/  LDC.64 R4, c[0x0][0x380] ;  /* 0x0000e000ff047b82 */ /* 0x000e620000000a00 */
[----:B0-----:R-:W-:-:S05]  /*0580*/  IMAD.WIDE.U32 R2, R0, 0x4, R2 ;  /* 0x0000000400027825 */ /* 0x001fca00078e0002 */
[----:B------:R-:W2:Y:S01]  /*0590*/  LDG.E.CONSTANT R6, desc[UR14][R2.64] ;  /* 0x0000000e02067981 */ /* 0x000ea2000c1e9900 */
[----:B-1----:R-:W-:-:S03]  /*05a0*/  IMAD.WIDE.U32 R4, R0, 0x4, R4 ;  /* 0x0000000400047825 */ /* 0x002fc600078e0004 */
[----:B------:R-:W3:Y:S04]  /*05b0*/  LDG.E.CONSTANT R9, desc[UR14][R2.64+0x4] ;  /* 0x0000040e02097981 */ /* 0x000ee8000c1e9900 */
[----:B------:R-:W2:Y:S04]  /*05c0*/  LDG.E.CONSTANT R7, desc[UR14][R4.64] ;  /* 0x0000000e04077981 */ /* 0x000ea8000c1e9900 */
        /* <DEDUP_REMOVED lines=13> */
[----:B------:R-:W-:-:S02]  /*06a0*/  VIADD R0, R0, 0x8 ;  /* 0x0000000800007836 */ /* 0x000fc40000000000 */
[----:B--2---:R-:W-:-:S04]  /*06b0*/  FFMA R6, -R6, R7, R15 ;  /* 0x0000000706067223 */ /* 0x004fc8000000010f */
[----:B---3--:R-:W-:-:S04]  /*06c0*/  FFMA R6, -R9, R8, R6 ;  /* 0x0000000809067223 */ /* 0x008fc80000000106 */
[----:B----4-:R-:W-:-:S04]  /*06d0*/  FFMA R6, -R11, R10, R6 ;  /* 0x0000000a0b067223 */ /* 0x010fc80000000106 */
[----:B-----5:R-:W-:-:S04]  /*06e0*/  FFMA R6, -R13, R12, R6 ;  /* 0x0000000c0d067223 */ /* 0x020fc80000000106 */
[----:B------:R-:W-:-:S04]  /*06f0*/  FFMA R6, -R17, R14, R6 ;  /* 0x0000000e11067223 */ /* 0x000fc80000000106 */
[----:B------:R-:W-:-:S04]  /*0700*/  FFMA R6, -R19, R16, R6 ;  /* 0x0000001013067223 */ /* 0x000fc80000000106 */
[----:B------:R-:W-:-:S04]  /*0710*/  FFMA R6, -R21, R18, R6 ;  /* 0x0000001215067223 */ /* 0x000fc80000000106 */
[----:B------:R-:W-:-:S07]  /*0720*/  FFMA R15, -R23, R20, R6 ;  /* 0x00000014170f7223 */ /* 0x000fce0000000106 */
.L_x_8:
        /* <DEDUP_REMOVED lines=16> */
[----:B------:R-:W5:Y:S01]  /*0830*/  LDG.E.CONSTANT R12, desc[UR14][R4.64+0xc] ;  /* 0x00000c0e040c7981 */ /* 0x000f62000c1e9900 */
[----:B------:R-:W-:Y:S01]  /*0840*/  IADD3 R0, PT, PT, R0, 0x4, RZ ;  /* 0x0000000400007810 */ /* 0x000fe20007ffe0ff */
[----:B--2---:R-:W-:-:S04]  /*0850*/  FFMA R6, -R6, R7, R15 ;  /* 0x0000000706067223 */ /* 0x004fc8000000010f */
[----:B---3--:R-:W-:-:S04]  /*0860*/  FFMA R6, -R9, R8, R6 ;  /* 0x0000000809067223 */ /* 0x008fc80000000106 */
[----:B----4-:R-:W-:-:S04]  /*0870*/  FFMA R6, -R11, R10, R6 ;  /* 0x0000000a0b067223 */ /* 0x010fc80000000106 */
[----:B-----5:R-:W-:-:S07]  /*0880*/  FFMA R15, -R13, R12, R6 ;  /* 0x0000000c0d0f7223 */ /* 0x020fce0000000106 */
.L_x_9:
[----:B------:R-:W-:Y:S05]  /*0890*/  BRA.U !UP1, `(.L_x_5) ;  /* 0x0000000109547547 */ /* 0x000fea000b800000 */
[----:B------:R-:W0:Y:S01]  /*08a0*/  LDC.64 R2, c[0x0][0x380] ;  /* 0x0000e000ff027b82 */ /* 0x000e220000000a00 */
[----:B------:R-:W-:-:S07]  /*08b0*/  UIADD3 UR4, UPT, UPT, -UR4, URZ, URZ ;  /* 0x000000ff04047290 */ /* 0x000fce000fffe1ff */
[----:B------:R-:W1:Y:S01]  /*08c0*/  LDC.64 R4, c[0x0][0x388] ;  /* 0x0000e200ff047b82 */ /* 0x000e620000000a00 */
[----:B0-----:R-:W-:-:S04]  /*08d0*/  IMAD.WIDE.U32 R2, R0, 0x4, R2 ;  /* 0x0000000400027825 */ /* 0x001fc800078e0002 */
[----:B------:R-:W-:Y:S01]  /*08e0*/  IMAD.MOV.U32 R6, RZ, RZ, R2 ;  /* 0x000000ffff067224 */ /* 0x000fe200078e0002 */
[----:B------:R-:W-:Y:S01]  /*08f0*/  MOV R7, R3 ;  /* 0x0000000300077202 */ /* 0x000fe20000000f00 */
[----:B-1----:R-:W-:-:S04]  /*0900*/  IMAD.WIDE.U32 R4, R0, 0x4, R4 ;  /* 0x0000000400047825 */ /* 0x002fc800078e0004 */
[----:B------:R-:W-:Y:S01]  /*0910*/  IMAD.MOV.U32 R2, RZ, RZ, R4 ;  /* 0x000000ffff027224 */ /* 0x000fe200078e0004 */
[----:B------:R-:W-:-:S07]  /*0920*/  MOV R3, R5 ;  /* 0x0000000500037202 */ /* 0x000fce0000000f00 */
.L_x_10:
[----:B------:R-:W-:Y:S01]  /*0930*/  IMAD.MOV.U32 R4, RZ, RZ, R6 ;  /* 0x000000ffff047224 */ /* 0x000fe200078e0006 */
[----:B------:R-:W-:Y:S01]  /*0940*/  MOV R5, R7 ;  /* 0x0000000700057202 */ /* 0x000fe20000000f00 */
[----:B------:R0:W2:Y:S04]  /*0950*/  LDG.E.CONSTANT R0, desc[UR14][R2.64] ;  /* 0x0000000e02007981 */ /* 0x0000a8000c1e9900 */
[----:B------:R-:W2:Y:S01]  /*0960*/  LDG.E.CONSTANT R4, desc[UR14][R4.64] ;  /* 0x0000000e04047981 */ /* 0x000ea2000c1e9900 */
[----:B------:R-:W-:Y:S01]  /*0970*/  UIADD3 UR4, UPT, UPT, UR4, 0x1, URZ ;  /* 0x0000000104047890 */ /* 0x000fe2000fffe0ff */
[----:B------:R-:W-:-:S03]  /*0980*/  IADD3 R6, P0, PT, R6, 0x4, RZ ;  /* 0x0000000406067810 */ /* 0x000fc60007f1e0ff */
[----:B------:R-:W-:Y:S01]  /*0990*/  UISETP.NE.AND UP0, UPT, UR4, URZ, UPT ;  /* 0x000000ff0400728c */ /* 0x000fe2000bf05270 */
[----:B0-----:R-:W-:Y:S01]  /*09a0*/  IADD3 R2, P1, PT, R2, 0x4, RZ ;  /* 0x0000000402027810 */ /* 0x001fe20007f3e0ff */
[----:B------:R-:W-:-:S03]  /*09b0*/  IMAD.X R7, RZ, RZ, R7, P0 ;  /* 0x000000ffff077224 */ /* 0x000fc600000e0607 */
[----:B------:R-:W-:Y:S01]  /*09c0*/  IADD3.X R3, PT, PT, RZ, R3, RZ, P1, !PT ;  /* 0x00000003ff037210 */ /* 0x000fe20000ffe4ff */
[----:B--2---:R-:W-:-:S03]  /*09d0*/  FFMA R15, -R0, R4, R15 ;  /* 0x00000004000f7223 */ /* 0x004fc6000000010f */
[----:B------:R-:W-:Y:S05]  /*09e0*/  BRA.U UP0, `(.L_x_10) ;  /* 0xfffffffd00d07547 */ /* 0x000fea000b83ffff */
.L_x_5:
[----:B------:R-:W-:-:S04]  /*09f0*/  I2FP.F32.S32 R4, UR16 ;  /* 0x0000001000047c45 */ /* 0x000fc80008201400 */
[----:B------:R-:W0:Y:S08]  /*0a00*/  MUFU.RCP R3, R4 ;  /* 0x0000000400037308 */ /* 0x000e300000001000 */
[----:B------:R-:W1:Y:S01]  /*0a10*/  FCHK P0, R15, R4 ;  /* 0x000000040f007302 */ /* 0x000e620000000000 */
[----:B0-----:R-:W-:-:S04]  /*0a20*/  FFMA R0, -R4, R3, 1 ;  /* 0x3f80000004007423 */ /* 0x001fc80000000103 */
[----:B------:R-:W-:-:S04]  /*0a30*/  FFMA R0, R3, R0, R3 ;  /* 0x0000000003007223 */ /* 0x000fc80000000003 */
[----:B------:R-:W-:-:S04]  /*0a40*/  FFMA R3, R0, R15, RZ ;  /* 0x0000000f00037223 */ /* 0x000fc800000000ff */
[----:B------:R-:W-:-:S04]  /*0a50*/  FFMA R2, -R4, R3, R15 ;  /* 0x0000000304027223 */ /* 0x000fc8000000010f */
[----:B------:R-:W-:Y:S01]  /*0a60*/  FFMA R5, R0, R2, R3 ;  /* 0x0000000200057223 */ /* 0x000fe20000000003 */
[----:B-1----:R-:W-:Y:S06]  /*0a70*/  @!P0 BRA `(.L_x_11) ;  /* 0x00000000000c8947 */ /* 0x002fec0003800000 */
[----:B------:R-:W-:Y:S01]  /*0a80*/  IMAD.MOV.U32 R3, RZ, RZ, R15 ;  /* 0x000000ffff037224 */ /* 0x000fe200078e000f */
[----:B------:R-:W-:-:S07]  /*0a90*/  MOV R2, 0xab0 ;  /* 0x00000ab000027802 */ /* 0x000fce0000000f00 */
[----:B------:R-:W-:Y:S05]  /*0aa0*/  CALL.REL.NOINC `($__internal_0_$__cuda_sm3x_div_rn_noftz_f32_slowpath) ;  /* 0x00000000000c7944 */ /* 0x000fea0003c00000 */
.L_x_11:
[----:B------:R-:W0:Y:S02]  /*0ab0*/  LDC.64 R2, c[0x0][0x390] ;  /* 0x0000e400ff027b82 */ /* 0x000e240000000a00 */
[----:B0-----:R-:W-:Y:S01]  /*0ac0*/  STG.E desc[UR14][R2.64], R5 ;  /* 0x0000000502007986 */ /* 0x001fe2000c10190e */
[----:B------:R-:W-:Y:S05]  /*0ad0*/  EXIT ;  /* 0x000000000000794d */ /* 0x000fea0003800000 */
        .weak           $__internal_0_$__cuda_sm3x_div_rn_noftz_f32_slowpath
        .type           $__internal_0_$__cuda_sm3x_div_rn_noftz_f32_slowpath,@function
        .size           $__internal_0_$__cuda_sm3x_div_rn_noftz_f32_slowpath,(.L_x_54 - $__internal_0_$__cuda_sm3x_div_rn_noftz_f32_slowpath)
$__internal_0_$__cuda_sm3x_div_rn_noftz_f32_slowpath:
[----:B------:R-:W-:Y:S02]  /*0ae0*/  SHF.R.U32.HI R5, RZ, 0x17, R4 ;  /* 0x00000017ff057819 */ /* 0x000fe40000011604 */
[----:B------:R-:W-:Y:S02]  /*0af0*/  SHF.R.U32.HI R0, RZ, 0x17, R3 ;  /* 0x00000017ff007819 */ /* 0x000fe40000011603 */
[----:B------:R-:W-:Y:S02]  /*0b00*/  LOP3.LUT R5, R5, 0xff, RZ, 0xc0, !PT ;  /* 0x000000ff05057812 */ /* 0x000fe400078ec0ff */
[----:B------:R-:W-:Y:S02]  /*0b10*/  LOP3.LUT R10, R0, 0xff, RZ, 0xc0, !PT ;  /* 0x000000ff000a7812 */ /* 0x000fe400078ec0ff */
[----:B------:R-:W-:-:S03]  /*0b20*/  IADD3 R7, PT, PT, R5, -0x1, RZ ;  /* 0xffffffff05077810 */ /* 0x000fc60007ffe0ff */
[----:B------:R-:W-:Y:S01]  /*0b30*/  VIADD R8, R10, 0xffffffff ;  /* 0xffffffff0a087836 */ /* 0x000fe20000000000 */
[----:B------:R-:W-:-:S04]  /*0b40*/  ISETP.GT.U32.AND P0, PT, R7, 0xfd, PT ;  /* 0x000000fd0700780c */ /* 0x000fc80003f04070 */
[----:B------:R-:W-:-:S13]  /*0b50*/  ISETP.GT.U32.OR P0, PT, R8, 0xfd, P0 ;  /* 0x000000fd0800780c */ /* 0x000fda0000704470 */
[----:B------:R-:W-:Y:S01]  /*0b60*/  @!P0 MOV R6, RZ ;  /* 0x000000ff00068202 */ /* 0x000fe20000000f00 */
[----:B------:R-:W-:Y:S06]  /*0b70*/  @!P0 BRA `(.L_x_12) ;  /* 0x0000000000608947 */ /* 0x000fec0003800000 */
[----:B------:R-:W-:Y:S01]  /*0b80*/  FSETP.GTU.FTZ.AND P0, PT, |R3|, +INF , PT ;  /* 0x7f8000000300780b */ /* 0x000fe20003f1c200 */
[----:B------:R-:W-:Y:S01]  /*0b90*/  IMAD.MOV.U32 R0, RZ, RZ, R4 ;  /* 0x000000ffff007224 */ /* 0x000fe200078e0004 */
[----:B------:R-:W-:-:S04]  /*0ba0*/  FSETP.GTU.FTZ.AND P1, PT, |R4|, +INF , PT ;  /* 0x7f8000000400780b */ /* 0x000fc80003f3c200 */
[----:B------:R-:W-:-:S13]  /*0bb0*/  PLOP3.LUT P0, PT, P0, P1, PT, 0xf8, 0x8f ;  /* 0x00000000008f781c */ /* 0x000fda0000703f70 */
[----:B------:R-:W-:Y:S05]  /*0bc0*/  @P0 BRA `(.L_x_13) ;  /* 0x0000000400440947 */ /* 0x000fea0003800000 */
[----:B------:R-:W-:-:S13]  /*0bd0*/  LOP3.LUT P0, RZ, R4, 0x7fffffff, R3, 0xc8, !PT ;  /* 0x7fffffff04ff7812 */ /* 0x000fda000780c803 */
[----:B------:R-:W-:Y:S05]  /*0be0*/  @!P0 BRA `(.L_x_14) ;  /* 0x0000000400348947 */ /* 0x000fea0003800000 */
[C---:B------:R-:W-:Y:S02]  /*0bf0*/  FSETP.NEU.FTZ.AND P2, PT, |R3|.reuse, +INF , PT ;  /* 0x7f8000000300780b */ /* 0x040fe40003f5d200 */
[----:B------:R-:W-:Y:S02]  /*0c00*/  FSETP.NEU.FTZ.AND P1, PT, |R0|, +INF , PT ;  /* 0x7f8000000000780b */ /* 0x000fe40003f3d200 */
[----:B------:R-:W-:-:S11]  /*0c10*/  FSETP.NEU.FTZ.AND P0, PT, |R3|, +INF , PT ;  /* 0x7f8000000300780b */ /* 0x000fd60003f1d200 */
[----:B------:R-:W-:Y:S05]  /*0c20*/  @!P1 BRA !P2, `(.L_x_14) ;  /* 0x0000000400249947 */ /* 0x000fea0005000000 */
[----:B------:R-:W-:-:S04]  /*0c30*/  LOP3.LUT P2, RZ, R3, 0x7fffffff, RZ, 0xc0, !PT ;  /* 0x7fffffff03ff7812 */ /* 0x000fc8000784c0ff */
[----:B------:R-:W-:-:S13]  /*0c40*/  PLOP3.LUT P1, PT, P1, P2, PT, 0x2f, 0xf2 ;  /* 0x0000000000f2781c */ /* 0x000fda0000f24577 */
[----:B------:R-:W-:Y:S05]  /*0c50*/  @P1 BRA `(.L_x_15) ;  /* 0x0000000400101947 */ /* 0x000fea0003800000 */
[----:B------:R-:W-:-:S04]  /*0c60*/  LOP3.LUT P1, RZ, R4, 0x7fffffff, RZ, 0xc0, !PT ;  /* 0x7fffffff04ff7812 */ /* 0x000fc8000782c0ff */
[----:B------:R-:W-:-:S13]  /*0c70*/  PLOP3.LUT P0, PT, P0, P1, PT, 0x2f, 0xf2 ;  /* 0x0000000000f2781c */ /* 0x000fda0000702577 */
[----:B------:R-:W-:Y:S05]  /*0c80*/  @P0 BRA `(.L_x_16) ;  /* 0x0000000000f80947 */ /* 0x000fea0003800000 */
[----:B------:R-:W-:Y:S02]  /*0c90*/  ISETP.GE.AND P0, PT, R8, RZ, PT ;  /* 0x000000ff0800720c */ /* 0x000fe40003f06270 */
[----:B------:R-:W-:-:S11]  /*0ca0*/  ISETP.GE.AND P1, PT, R7, RZ, PT ;  /* 0x000000ff0700720c */ /* 0x000fd60003f26270 */
[----:B------:R-:W-:Y:S01]  /*0cb0*/  @P0 MOV R6, RZ ;  /* 0x000000ff00060202 */ /* 0x000fe20000000f00 */
[----:B------:R-:W-:Y:S02]  /*0cc0*/  @!P0 IMAD.MOV.U32 R6, RZ, RZ, -0x40 ;  /* 0xffffffc0ff068424 */ /* 0x000fe400078e00ff */
[----:B------:R-:W-:Y:S01]  /*0cd0*/  @!P0 FFMA R3, R3, 1.84467440737095516160e+19, RZ ;  /* 0x5f80000003038823 */ /* 0x000fe200000000ff */
[----:B------:R-:W-:Y:S02]  /*0ce0*/  @!P1 FFMA R4, R0, 1.84467440737095516160e+19, RZ ;  /* 0x5f80000000049823 */ /* 0x000fe400000000ff */
[----:B------:R-:W-:-:S07]  /*0cf0*/  @!P1 IADD3 R6, PT, PT, R6, 0x40, RZ ;  /* 0x0000004006069810 */ /* 0x000fce0007ffe0ff */
.L_x_12:
[----:B------:R-:W-:-:S05]  /*0d00*/  LEA R7, R5, 0xc0800000, 0x17 ;  /* 0xc080000005077811 */ /* 0x000fca00078eb8ff */
[----:B------:R-:W-:Y:S01]  /*0d10*/  IMAD.IADD R7, R4, 0x1, -R7 ;  /* 0x0000000104077824 */ /* 0x000fe200078e0a07 */
[----:B------:R-:W-:-:S03]  /*0d20*/  IADD3 R4, PT, PT, R10, -0x7f, RZ ;  /* 0xffffff810a047810 */ /* 0x000fc60007ffe0ff */
[----:B------:R-:W0:Y:S01]  /*0d30*/  MUFU.RCP R8, R7 ;  /* 0x0000000700087308 */ /* 0x000e220000001000 */
[----:B------:R-:W-:Y:S01]  /*0d40*/  FADD.FTZ R9, -R7, -RZ ;  /* 0x800000ff07097221 */ /* 0x000fe20000010100 */
[C---:B------:R-:W-:Y:S01]  /*0d50*/  IMAD R0, R4.reuse, -0x800000, R3 ;  /* 0xff80000004007824 */ /* 0x040fe200078e0203 */
[----:B------:R-:W-:-:S05]  /*0d60*/  IADD3 R5, PT, PT, R4, 0x7f, -R5 ;  /* 0x0000007f04057810 */ /* 0x000fca0007ffe805 */
[----:B------:R-:W-:Y:S02]  /*0d70*/  IMAD.IADD R5, R5, 0x1, R6 ;  /* 0x0000000105057824 */ /* 0x000fe400078e0206 */
[----:B0-----:R-:W-:-:S04]  /*0d80*/  FFMA R11, R8, R9, 1 ;  /* 0x3f800000080b7423 */ /* 0x001fc80000000009 */
[----:B------:R-:W-:-:S04]  /*0d90*/  FFMA R10, R8, R11, R8 ;  /* 0x0000000b080a7223 */ /* 0x000fc80000000008 */
[----:B------:R-:W-:-:S04]  /*0da0*/  FFMA R3, R0, R10, RZ ;  /* 0x0000000a00037223 */ /* 0x000fc800000000ff */
[----:B------:R-:W-:-:S04]  /*0db0*/  FFMA R8, R9, R3, R0 ;  /* 0x0000000309087223 */ /* 0x000fc80000000000 */
[----:B------:R-:W-:-:S04]  /*0dc0*/  FFMA R11, R10, R8, R3 ;  /* 0x000000080a0b7223 */ /* 0x000fc80000000003 */
[----:B------:R-:W-:-:S04]  /*0dd0*/  FFMA R8, R9, R11, R0 ;  /* 0x0000000b09087223 */ /* 0x000fc80000000000 */
[----:B------:R-:W-:-:S05]  /*0de0*/  FFMA R3, R10, R8, R11 ;  /* 0x000000080a037223 */ /* 0x000fca000000000b */
[----:B------:R-:W-:-:S04]  /*0df0*/  SHF.R.U32.HI R0, RZ, 0x17, R3 ;  /* 0x00000017ff007819 */ /* 0x000fc80000011603 */
[----:B------:R-:W-:-:S04]  /*0e00*/  LOP3.LUT R0, R0, 0xff, RZ, 0xc0, !PT ;  /* 0x000000ff00007812 */ /* 0x000fc800078ec0ff */
[----:B------:R-:W-:-:S05]  /*0e10*/  IADD3 R6, PT, PT, R0, R5, RZ ;  /* 0x0000000500067210 */ /* 0x000fca0007ffe0ff */
[----:B------:R-:W-:-:S05]  /*0e20*/  VIADD R0, R6, 0xffffffff ;  /* 0xffffffff06007836 */ /* 0x000fca0000000000 */
[----:B------:R-:W-:-:S13]  /*0e30*/  ISETP.GE.U32.AND P0, PT, R0, 0xfe, PT ;  /* 0x000000fe0000780c */ /* 0x000fda0003f06070 */
[----:B------:R-:W-:Y:S05]  /*0e40*/  @!P0 BRA `(.L_x_17) ;  /* 0x0000000000808947 */ /* 0x000fea0003800000 */
[----:B------:R-:W-:-:S13]  /*0e50*/  ISETP.GT.AND P0, PT, R6, 0xfe, PT ;  /* 0x000000fe0600780c */ /* 0x000fda0003f04270 */
[----:B------:R-:W-:Y:S05]  /*0e60*/  @P0 BRA `(.L_x_18) ;  /* 0x00000000006c0947 */ /* 0x000fea0003800000 */
[----:B------:R-:W-:-:S13]  /*0e70*/  ISETP.GE.AND P0, PT, R6, 0x1, PT ;  /* 0x000000010600780c */ /* 0x000fda0003f06270 */
[----:B------:R-:W-:Y:S05]  /*0e80*/  @P0 BRA `(.L_x_19) ;  /* 0x0000000000980947 */ /* 0x000fea0003800000 */
[----:B------:R-:W-:Y:S02]  /*0e90*/  ISETP.GE.AND P0, PT, R6, -0x18, PT ;  /* 0xffffffe80600780c */ /* 0x000fe40003f06270 */
[----:B------:R-:W-:-:S11]  /*0ea0*/  LOP3.LUT R3, R3, 0x80000000, RZ, 0xc0, !PT ;  /* 0x8000000003037812 */ /* 0x000fd600078ec0ff */
[----:B------:R-:W-:Y:S05]  /*0eb0*/  @!P0 BRA `(.L_x_19) ;  /* 0x00000000008c8947 */ /* 0x000fea0003800000 */
[-CC-:B------:R-:W-:Y:S01]  /*0ec0*/  FFMA.RZ R0, R10, R8.reuse, R11.reuse ;  /* 0x000000080a007223 */ /* 0x180fe2000000c00b */
[----:B------:R-:W-:Y:S01]  /*0ed0*/  IADD3 R7, PT, PT, R6, 0x20, RZ ;  /* 0x0000002006077810 */ /* 0x000fe20007ffe0ff */
[-CC-:B------:R-:W-:Y:S01]  /*0ee0*/  FFMA.RM R5, R10, R8.reuse, R11.reuse ;  /* 0x000000080a057223 */ /* 0x180fe2000000400b */
[----:B------:R-:W-:Y:S02]  /*0ef0*/  ISETP.NE.AND P2, PT, R6, RZ, PT ;  /* 0x000000ff0600720c */ /* 0x000fe40003f45270 */
[----:B------:R-:W-:Y:S01]  /*0f00*/  LOP3.LUT R4, R0, 0x7fffff, RZ, 0xc0, !PT ;  /* 0x007fffff00047812 */ /* 0x000fe200078ec0ff */
[----:B------:R-:W-:Y:S01]  /*0f10*/  FFMA.RP R0, R10, R8, R11 ;  /* 0x000000080a007223 */ /* 0x000fe2000000800b */
[----:B------:R-:W-:Y:S01]  /*0f20*/  ISETP.NE.AND P1, PT, R6, RZ, PT ;  /* 0x000000ff0600720c */ /* 0x000fe20003f25270 */
[----:B------:R-:W-:Y:S01]  /*0f30*/  IMAD.MOV R6, RZ, RZ, -R6 ;  /* 0x000000ffff067224 */ /* 0x000fe200078e0a06 */
[----:B------:R-:W-:Y:S02]  /*0f40*/  LOP3.LUT R4, R4, 0x800000, RZ, 0xfc, !PT ;  /* 0x0080000004047812 */ /* 0x000fe400078efcff */
[----:B------:R-:W-:-:S02]  /*0f50*/  FSETP.NEU.FTZ.AND P0, PT, R0, R5, PT ;  /* 0x000000050000720b */ /* 0x000fc40003f1d000 */
[----:B------:R-:W-:Y:S02]  /*0f60*/  SHF.L.U32 R7, R4, R7, RZ ;  /* 0x0000000704077219 */ /* 0x000fe400000006ff */
[----:B------:R-:W-:Y:S02]  /*0f70*/  SEL R5, R6, RZ, P2 ;  /* 0x000000ff06057207 */ /* 0x000fe40001000000 */
[----:B------:R-:W-:Y:S02]  /*0f80*/  ISETP.NE.AND P1, PT, R7, RZ, P1 ;  /* 0x000000ff0700720c */ /* 0x000fe40000f25270 */
[----:B------:R-:W-:Y:S02]  /*0f90*/  SHF.R.U32.HI R5, RZ, R5, R4 ;  /* 0x00000005ff057219 */ /* 0x000fe40000011604 */
[----:B------:R-:W-:Y:S02]  /*0fa0*/  PLOP3.LUT P0, PT, P0, P1, PT, 0xf8, 0x8f ;  /* 0x00000000008f781c */ /* 0x000fe40000703f70 */
[----:B------:R-:W-:-:S02]  /*0fb0*/  SHF.R.U32.HI R7, RZ, 0x1, R5 ;  /* 0x00000001ff077819 */ /* 0x000fc40000011605 */
[----:B------:R-:W-:-:S04]  /*0fc0*/  SEL R0, RZ, 0x1, !P0 ;  /* 0x00000001ff007807 */ /* 0x000fc80004000000 */
[----:B------:R-:W-:-:S04]  /*0fd0*/  LOP3.LUT R0, R0, 0x1, R7, 0xf8, !PT ;  /* 0x0000000100007812 */ /* 0x000fc800078ef807 */
[----:B------:R-:W-:-:S04]  /*0fe0*/  LOP3.LUT R0, R0, R5, RZ, 0xc0, !PT ;  /* 0x0000000500007212 */ /* 0x000fc800078ec0ff */
[----:B------:R-:W-:-:S04]  /*0ff0*/  IADD3 R0, PT, PT, R7, R0, RZ ;  /* 0x0000000007007210 */ /* 0x000fc80007ffe0ff */
[----:B------:R-:W-:Y:S01]  /*1000*/  LOP3.LUT R3, R0, R3, RZ, 0xfc, !PT ;  /* 0x0000000300037212 */ /* 0x000fe200078efcff */
[----:B------:R-:W-:Y:S06]  /*1010*/  BRA `(.L_x_19) ;  /* 0x0000000000347947 */ /* 0x000fec0003800000 */
.L_x_18:
[----:B------:R-:W-:-:S04]  /*1020*/  LOP3.LUT R3, R3, 0x80000000, RZ, 0xc0, !PT ;  /* 0x8000000003037812 */ /* 0x000fc800078ec0ff */
[----:B------:R-:W-:Y:S01]  /*1030*/  LOP3.LUT R3, R3, 0x7f800000, RZ, 0xfc, !PT ;  /* 0x7f80000003037812 */ /* 0x000fe200078efcff */
[----:B------:R-:W-:Y:S06]  /*1040*/  BRA `(.L_x_19) ;  /* 0x0000000000287947 */ /* 0x000fec0003800000 */
.L_x_17:
[----:B------:R-:W-:Y:S01]  /*1050*/  IMAD R3, R5, 0x800000, R3 ;  /* 0x0080000005037824 */ /* 0x000fe200078e0203 */
[----:B------:R-:W-:Y:S06]  /*1060*/  BRA `(.L_x_19) ;  /* 0x0000000000207947 */ /* 0x000fec0003800000 */
.L_x_16:
[----:B------:R-:W-:-:S04]  /*1070*/  LOP3.LUT R3, R4, 0x80000000, R3, 0x48, !PT ;  /* 0x8000000004037812 */ /* 0x000fc800078e4803 */
[----:B------:R-:W-:Y:S01]  /*1080*/  LOP3.LUT R3, R3, 0x7f800000, RZ, 0xfc, !PT ;  /* 0x7f80000003037812 */ /* 0x000fe200078efcff */
[----:B------:R-:W-:Y:S06]  /*1090*/  BRA `(.L_x_19) ;  /* 0x0000000000147947 */ /* 0x000fec0003800000 */
.L_x_15:
[----:B------:R-:W-:Y:S01]  /*10a0*/  LOP3.LUT R3, R4, 0x80000000, R3, 0x48, !PT ;  /* 0x8000000004037812 */ /* 0x000fe200078e4803 */
[----:B------:R-:W-:Y:S06]  /*10b0*/  BRA `(.L_x_19) ;  /* 0x00000000000c7947 */ /* 0x000fec0003800000 */
.L_x_14:
[----:B------:R-:W0:Y:S01]  /*10c0*/  MUFU.RSQ R3, -QNAN ;  /* 0xffc0000000037908 */ /* 0x000e220000001400 */
[----:B------:R-:W-:Y:S05]  /*10d0*/  BRA `(.L_x_19) ;  /* 0x0000000000047947 */ /* 0x000fea0003800000 */
.L_x_13:
[----:B------:R-:W-:-:S07]  /*10e0*/  FADD.FTZ R3, R3, R0 ;  /* 0x0000000003037221 */ /* 0x000fce0000010000 */
.L_x_19:
[----:B0-----:R-:W-:Y:S01]  /*10f0*/  MOV R5, R3 ;  /* 0x0000000300057202 */ /* 0x001fe20000000f00 */
[----:B------:R-:W-:-:S04]  /*1100*/  HFMA2 R3, -RZ, RZ, 0, 0 ;  /* 0x00000000ff037431 */ /* 0x000fc800000001ff */
[----:B------:R-:W-:Y:S05]  /*1110*/  RET.REL.NODEC R2 `(_Z14ce_loss_kernelPKfS0_Pfii) ;  /* 0xffffffec02b87950 */ /* 0x000fea0003c3ffff */
.L_x_20:
        /* <DEDUP_REMOVED lines=14> */
.L_x_54:


//--------------------- .text._Z17batch_log_softmaxPKfPfi --------------------------
	.section	.text._Z17batch_log_softmaxPKfPfi,"ax",@progbits
	.align	128
        .global         _Z17batch_log_softmaxPKfPfi
        .type           _Z17batch_log_softmaxPKfPfi,@function
        .size           _Z17batch_log_softmaxPKfPfi,(.L_x_58 - _Z17batch_log_softmaxPKfPfi)
        .other          _Z17batch_log_softmaxPKfPfi,@"STO_CUDA_ENTRY STV_DEFAULT"
_Z17batch_log_softmaxPKfPfi:
.text._Z17batch_log_softmaxPKfPfi:
[----:B------:R-:W-:Y:S08]  /*0000*/  LDC R1, c[0x0][0x37c] ;  /* 0x0000df00ff017b82 */ /* 0x000ff00000000800 */
[----:B------:R-:W0:Y:S01]  /*0010*/  LDC R6, c[0x0][0x390] ;  /* 0x0000e400ff067b82 */ /* 0x000e220000000800 */
[----:B------:R-:W1:Y:S07]  /*0020*/  LDCU.64 UR4, c[0x0][0x358] ;  /* 0x00006b00ff0477ac */ /* 0x000e6e0008000a00 */
[----:B------:R-:W2:Y:S08]  /*0030*/  S2UR UR6, SR_CTAID.X ;  /* 0x00000000000679c3 */ /* 0x000eb00000002500 */
[----:B------:R-:W3:Y:S01]  /*0040*/  LDC.64 R2, c[0x0][0x380] ;  /* 0x0000e000ff027b82 */ /* 0x000ee20000000a00 */
[C---:B0-----:R-:W-:Y:S01]  /*0050*/  ISETP.GE.AND P0, PT, R6.reuse, 0x2, PT ;  /* 0x000000020600780c */ /* 0x041fe20003f06270 */
[----:B--2---:R-:W-:-:S04]  /*0060*/  IMAD R0, R6, UR6, RZ ;  /* 0x0000000606007c24 */ /* 0x004fc8000f8e02ff */
[----:B---3--:R-:W-:Y:S01]  /*0070*/  IMAD.WIDE R2, R0, 0x4, R2 ;  /* 0x0000000400027825 */ /* 0x008fe200078e0202 */
[----:B------:R-:W-:-:S04]  /*0080*/  SHF.R.S32.HI R7, RZ, 0x1f, R0 ;  /* 0x0000001fff077819 */ /* 0x000fc80000011400 */
[----:B-1----:R0:W5:Y:S03]  /*0090*/  LDG.E.CONSTANT R8, desc[UR4][R2.64] ;  /* 0x0000000402087981 */ /* 0x002166000c1e9900 */
[----:B------:R-:W-:Y:S05]  /*00a0*/  @!P0 BRA `(.L_x_21) ;  /* 0x0000000400808947 */ /* 0x000fea0003800000 */
[C---:B------:R-:W-:Y:S01]  /*00b0*/  IADD3 R4, PT, PT, R6.reuse, -0x2, RZ ;  /* 0xfffffffe06047810 */ /* 0x040fe20007ffe0ff */
[----:B------:R-:W-:Y:S01]  /*00c0*/  HFMA2 R9, -RZ, RZ, 0, 5.9604644775390625e-08 ;  /* 0x00000001ff097431 */ /* 0x000fe200000001ff */
[----:B------:R-:W-:Y:S02]  /*00d0*/  IADD3 R6, PT, PT, R6, -0x1, RZ ;  /* 0xffffffff06067810 */ /* 0x000fe40007ffe0ff */
[----:B------:R-:W-:Y:S02]  /*00e0*/  ISETP.GE.U32.AND P0, PT, R4, 0xf, PT ;  /* 0x0000000f0400780c */ /* 0x000fe40003f06070 */
[----:B------:R-:W-:-:S11]  /*00f0*/  LOP3.LUT R23, R6, 0xf, RZ, 0xc0, !PT ;  /* 0x0000000f06177812 */ /* 0x000fd600078ec0ff */
[----:B------:R-:W-:Y:S05]  /*0100*/  @!P0 BRA `(.L_x_22) ;  /* 0x0000000000a48947 */ /* 0x000fea0003800000 */
[----:B------:R-:W1:Y:S01]  /*0110*/  LDC.64 R14, c[0x0][0x380] ;  /* 0x0000e000ff0e7b82 */ /* 0x000e620000000a00 */
[----:B------:R-:W-:Y:S02]  /*0120*/  LOP3.LUT R12, R6, 0xfffffff0, RZ, 0xc0, !PT ;  /* 0xfffffff0060c7812 */ /* 0x000fe400078ec0ff */
[----:B------:R-:W-:Y:S02]  /*0130*/  MOV R9, RZ ;  /* 0x000000ff00097202 */ /* 0x000fe40000000f00 */
[----:B------:R-:W-:Y:S02]  /*0140*/  IADD3 R12, PT, PT, -R12, RZ, RZ ;  /* 0x000000ff0c0c7210 */ /* 0x000fe40007ffe1ff */
[----:B-1----:R-:W-:-:S04]  /*0150*/  LEA R14, P0, R0, R14, 0x2 ;  /* 0x0000000e000e7211 */ /* 0x002fc800078010ff */
[----:B------:R-:W-:Y:S02]  /*0160*/  IADD3 R14, P1, PT, R14, 0x20, RZ ;  /* 0x000000200e0e7810 */ /* 0x000fe40007f3e0ff */
[----:B------:R-:W-:-:S04]  /*0170*/  LEA.HI.X R15, R0, R15, R7, 0x2, P0 ;  /* 0x0000000f000f7211 */ /* 0x000fc800000f1407 */
[----:B------:R-:W-:-:S07]  /*0180*/  IADD3.X R15, PT, PT, RZ, R15, RZ, P1, !PT ;  /* 0x0000000fff0f7210 */ /* 0x000fce0000ffe4ff */
.L_x_23:
[----:B------:R-:W-:Y:S02]  /*0190*/  MOV R4, R14 ;  /* 0x0000000e00047202 */ /* 0x000fe40000000f00 */
[----:B------:R-:W-:-:S05]  /*01a0*/  MOV R5, R15 ;  /* 0x0000000f00057202 */ /* 0x000fca0000000f00 */
[----:B------:R-:W2:Y:S04]  /*01b0*/  LDG.E.CONSTANT R19, desc[UR4][R4.64+-0x1c] ;  /* 0xffffe40404137981 */ /* 0x000ea8000c1e9900 */
[----:B------:R-:W2:Y:S04]  /*01c0*/  LDG.E.CONSTANT R20, desc[UR4][R4.64+-0x18] ;  /* 0xffffe80404147981 */ /* 0x000ea8000c1e9900 */
[----:B------:R-:W3:Y:S04]  /*01d0*/  LDG.E.CONSTANT R21, desc[UR4][R4.64+-0x14] ;  /* 0xffffec0404157981 */ /* 0x000ee8000c1e9900 */
[----:B------:R-:W3:Y:S04]  /*01e0*/  LDG.E.CONSTANT R22, desc[UR4][R4.64+-0x10] ;  /* 0xfffff00404167981 */ /* 0x000ee8000c1e9900 */
[----:B------:R-:W4:Y:S04]  /*01f0*/  LDG.E.CONSTANT R25, desc[UR4][R4.64+-0xc] ;  /* 0xfffff40404197981 */ /* 0x000f28000c1e9900 */
        /* <DEDUP_REMOVED lines=8> */
[----:B------:R-:W4:Y:S01]  /*0280*/  LDG.E.CONSTANT R10, desc[UR4][R4.64+0x18] ;  /* 0x00001804040a7981 */ /* 0x000f22000c1e9900 */
[----:B--2--5:R-:W-:-:S03]  /*0290*/  FMNMX3 R20, R8, R19, R20, !PT ;  /* 0x0000001308147276 */ /* 0x024fc60007800014 */
[----:B------:R-:W2:Y:S04]  /*02a0*/  LDG.E.CONSTANT R19, desc[UR4][R4.64+0x1c] ;  /* 0x00001c0404137981 */ /* 0x000ea8000c1e9900 */
[----:B------:R-:W2:Y:S01]  /*02b0*/  LDG.E.CONSTANT R8, desc[UR4][R4.64+0x20] ;  /* 0x0000200404087981 */ /* 0x000ea2000c1e9900 */
[----:B------:R-:W-:Y:S02]  /*02c0*/  IADD3 R12, PT, PT, R12, 0x10, RZ ;  /* 0x000000100c0c7810 */ /* 0x000fe40007ffe0ff */
[----:B---3--:R-:W-:Y:S02]  /*02d0*/  FMNMX3 R20, R20, R21, R22, !PT ;  /* 0x0000001514147276 */ /* 0x008fe40007800016 */
[----:B------:R-:W-:Y:S02]  /*02e0*/  ISETP.NE.AND P0, PT, R12, RZ, PT ;  /* 0x000000ff0c00720c */ /* 0x000fe40003f05270 */
[----:B------:R-:W-:-:S02]  /*02f0*/  IADD3 R9, PT, PT, R9, 0x10, RZ ;  /* 0x0000001009097810 */ /* 0x000fc40007ffe0ff */
[----:B----4-:R-:W-:-:S04]  /*0300*/  FMNMX3 R20, R20, R25, R24, !PT ;  /* 0x0000001914147276 */ /* 0x010fc80007800018 */
[----:B------:R-:W-:-:S04]  /*0310*/  FMNMX3 R17, R20, R17, R18, !PT ;  /* 0x0000001114117276 */ /* 0x000fc80007800012 */
[----:B------:R-:W-:-:S04]  /*0320*/  FMNMX3 R15, R17, R16, R15, !PT ;  /* 0x00000010110f7276 */ /* 0x000fc8000780000f */
[----:B------:R-:W-:Y:S02]  /*0330*/  FMNMX3 R11, R15, R14, R11, !PT ;  /* 0x0000000e0f0b7276 */ /* 0x000fe4000780000b */
[----:B------:R-:W-:-:S04]  /*0340*/  IADD3 R14, P1, PT, R4, 0x40, RZ ;  /* 0x00000040040e7810 */ /* 0x000fc80007f3e0ff */
[----:B------:R-:W-:Y:S02]  /*0350*/  IADD3.X R15, PT, PT, RZ, R5, RZ, P1, !PT ;  /* 0x00000005ff0f7210 */ /* 0x000fe40000ffe4ff */
[----:B------:R-:W-:-:S04]  /*0360*/  FMNMX3 R10, R11, R13, R10, !PT ;  /* 0x0000000d0b0a7276 */ /* 0x000fc8000780000a */
[----:B--2---:R-:W-:Y:S01]  /*0370*/  FMNMX3 R8, R10, R19, R8, !PT ;  /* 0x000000130a087276 */ /* 0x004fe20007800008 */
[----:B------:R-:W-:Y:S06]  /*0380*/  @P0 BRA `(.L_x_23) ;  /* 0xfffffffc00800947 */ /* 0x000fec000383ffff */
[----:B------:R-:W-:-:S07]  /*0390*/  IADD3 R9, PT, PT, R9, 0x1, RZ ;  /* 0x0000000109097810 */ /* 0x000fce0007ffe0ff */
.L_x_22:
[----:B------:R-:W-:-:S13]  /*03a0*/  ISETP.NE.AND P0, PT, R23, RZ, PT ;  /* 0x000000ff1700720c */ /* 0x000fda0003f05270 */
[----:B------:R-:W-:Y:S05]  /*03b0*/  @!P0 BRA `(.L_x_21) ;  /* 0x0000000000bc8947 */ /* 0x000fea0003800000 */
[----:B------:R-:W-:Y:S02]  /*03c0*/  ISETP.GE.U32.AND P0, PT, R23, 0x8, PT ;  /* 0x000000081700780c */ /* 0x000fe40003f06070 */
[----:B------:R-:W-:-:S04]  /*03d0*/  LOP3.LUT R18, R6, 0x7, RZ, 0xc0, !PT ;  /* 0x0000000706127812 */ /* 0x000fc800078ec0ff */
[----:B------:R-:W-:-:S07]  /*03e0*/  ISETP.NE.AND P1, PT, R18, RZ, PT ;  /* 0x000000ff1200720c */ /* 0x000fce0003f25270 */
[----:B------:R-:W-:Y:S06]  /*03f0*/  @!P0 BRA `(.L_x_24) ;  /* 0x0000000000388947 */ /* 0x000fec0003800000 */
[----:B------:R-:W-:-:S05]  /*0400*/  IMAD.WIDE.U32 R4, R9, 0x4, R2 ;  /* 0x0000000409047825 */ /* 0x000fca00078e0002 */
[----:B------:R-:W2:Y:S04]  /*0410*/  LDG.E.CONSTANT R11, desc[UR4][R4.64] ;  /* 0x00000004040b7981 */ /* 0x000ea8000c1e9900 */
[----:B------:R-:W2:Y:S04]  /*0420*/  LDG.E.CONSTANT R10, desc[UR4][R4.64+0x4] ;  /* 0x00000404040a7981 */ /* 0x000ea8000c1e9900 */
[----:B------:R-:W3:Y:S04]  /*0430*/  LDG.E.CONSTANT R13, desc[UR4][R4.64+0x8] ;  /* 0x00000804040d7981 */ /* 0x000ee8000c1e9900 */
[----:B------:R-:W3:Y:S04]  /*0440*/  LDG.E.CONSTANT R12, desc[UR4][R4.64+0xc] ;  /* 0x00000c04040c7981 */ /* 0x000ee8000c1e9900 */
[----:B------:R-:W4:Y:S04]  /*0450*/  LDG.E.CONSTANT R15, desc[UR4][R4.64+0x10] ;  /* 0x00001004040f7981 */ /* 0x000f28000c1e9900 */
[----:B------:R-:W4:Y:S04]  /*0460*/  LDG.E.CONSTANT R14, desc[UR4][R4.64+0x14] ;  /* 0x00001404040e7981 */ /* 0x000f28000c1e9900 */
[----:B------:R-:W4:Y:S04]  /*0470*/  LDG.E.CONSTANT R17, desc[UR4][R4.64+0x18] ;  /* 0x0000180404117981 */ /* 0x000f28000c1e9900 */
[----:B------:R-:W4:Y:S01]  /*0480*/  LDG.E.CONSTANT R16, desc[UR4][R4.64+0x1c] ;  /* 0x00001c0404107981 */ /* 0x000f22000c1e9900 */
[----:B------:R-:W-:-:S02]  /*0490*/  IADD3 R9, PT, PT, R9, 0x8, RZ ;  /* 0x0000000809097810 */ /* 0x000fc40007ffe0ff */
[----:B--2--5:R-:W-:-:S04]  /*04a0*/  FMNMX3 R10, R8, R11, R10, !PT ;  /* 0x0000000b080a7276 */ /* 0x024fc8000780000a */
[----:B---3--:R-:W-:-:S04]  /*04b0*/  FMNMX3 R10, R10, R13, R12, !PT ;  /* 0x0000000d0a0a7276 */ /* 0x008fc8000780000c */
[----:B----4-:R-:W-:-:S04]  /*04c0*/  FMNMX3 R10, R10, R15, R14, !PT ;  /* 0x0000000f0a0a7276 */ /* 0x010fc8000780000e */
[----:B------:R-:W-:-:S07]  /*04d0*/  FMNMX3 R8, R10, R17, R16, !PT ;  /* 0x000000110a087276 */ /* 0x000fce0007800010 */
.L_x_24:
        /* <DEDUP_REMOVED lines=9> */
[----:B------:R-:W3:Y:S01]  /*0570*/  LDG.E.CONSTANT R12, desc[UR4][R4.64+0xc] ;  /* 0x00000c04040c7981 */ /* 0x000ee2000c1e9900 */
[----:B------:R-:W-:-:S02]  /*0580*/  IADD3 R9, PT, PT, R9, 0x4, RZ ;  /* 0x0000000409097810 */ /* 0x000fc40007ffe0ff */
[----:B--2--5:R-:W-:-:S04]  /*0590*/  FMNMX3 R8, R8, R11, R10, !PT ;  /* 0x0000000b08087276 */ /* 0x024fc8000780000a */
[----:B---3--:R-:W-:-:S07]  /*05a0*/  FMNMX3 R8, R8, R13, R12, !PT ;  /* 0x0000000d08087276 */ /* 0x008fce000780000c */
.L_x_25:
[----:B------:R-:W-:Y:S05]  /*05b0*/  @!P1 BRA `(.L_x_21) ;  /* 0x00000000003c9947 */ /* 0x000fea0003800000 */
[----:B------:R-:W1:Y:S01]  /*05c0*/  LDCU.64 UR6, c[0x0][0x380] ;  /* 0x00007000ff0677ac */ /* 0x000e620008000a00 */
[C---:B------:R-:W-:Y:S01]  /*05d0*/  SHF.L.U64.HI R5, R0.reuse, 0x2, R7 ;  /* 0x0000000200057819 */ /* 0x040fe20000010207 */
[----:B------:R-:W-:Y:S01]  /*05e0*/  IMAD.SHL.U32 R4, R0, 0x4, RZ ;  /* 0x0000000400047824 */ /* 0x000fe200078e00ff */
[----:B------:R-:W-:-:S03]  /*05f0*/  IADD3 R6, PT, PT, -R6, RZ, RZ ;  /* 0x000000ff06067210 */ /* 0x000fc60007ffe1ff */
[----:B------:R-:W-:-:S03]  /*0600*/  IMAD.WIDE.U32 R4, R9, 0x4, R4 ;  /* 0x0000000409047825 */ /* 0x000fc600078e0004 */
[----:B-1----:R-:W-:-:S04]  /*0610*/  IADD3 R4, P0, PT, R4, UR6, RZ ;  /* 0x0000000604047c10 */ /* 0x002fc8000ff1e0ff */
[----:B------:R-:W-:-:S09]  /*0620*/  IADD3.X R9, PT, PT, R5, UR7, RZ, P0, !PT ;  /* 0x0000000705097c10 */ /* 0x000fd200087fe4ff */
.L_x_26:
[----:B------:R-:W-:-:S06]  /*0630*/  MOV R5, R9 ;  /* 0x0000000900057202 */ /* 0x000fcc0000000f00 */
[----:B------:R1:W2:Y:S01]  /*0640*/  LDG.E.CONSTANT R5, desc[UR4][R4.64] ;  /* 0x0000000404057981 */ /* 0x0002a2000c1e9900 */
[----:B------:R-:W-:-:S04]  /*0650*/  IADD3 R6, PT, PT, R6, 0x1, RZ ;  /* 0x0000000106067810 */ /* 0x000fc80007ffe0ff */
[----:B------:R-:W-:Y:S02]  /*0660*/  ISETP.NE.AND P0, PT, R6, RZ, PT ;  /* 0x000000ff0600720c */ /* 0x000fe40003f05270 */
[----:B-1----:R-:W-:-:S04]  /*0670*/  IADD3 R4, P1, PT, R4, 0x4, RZ ;  /* 0x0000000404047810 */ /* 0x002fc80007f3e0ff */
[----:B------:R-:W-:Y:S02]  /*0680*/  IADD3.X R9, PT, PT, RZ, R9, RZ, P1, !PT ;  /* 0x00000009ff097210 */ /* 0x000fe40000ffe4ff */
[----:B--2--5:R-:W-:-:S05]  /*0690*/  FMNMX R8, R5, R8, !PT ;  /* 0x0000000805087209 */ /* 0x024fca0007800000 */
[----:B------:R-:W-:Y:S05]  /*06a0*/  @P0 BRA `(.L_x_26) ;  /* 0xfffffffc00e00947 */ /* 0x000fea000383ffff */
.L_x_21:
[----:B------:R-:W1:Y:S01]  /*06b0*/  LDC R6, c[0x0][0x390] ;  /* 0x0000e400ff067b82 */ /* 0x000e620000000800 */
[----:B------:R-:W-:Y:S01]  /*06c0*/  HFMA2 R14, -RZ, RZ, 0, 0 ;  /* 0x00000000ff0e7431 */ /* 0x000fe200000001ff */
[----:B-1----:R-:W-:-:S13]  /*06d0*/  ISETP.GE.AND P0, PT, R6, 0x1, PT ;  /* 0x000000010600780c */ /* 0x002fda0003f06270 */
[----:B------:R-:W-:Y:S05]  /*06e0*/  @!P0 BRA `(.L_x_27) ;  /* 0x0000000c00048947 */ /* 0x000fea0003800000 */
[C---:B------:R-:W-:Y:S02]  /*06f0*/  ISETP.GE.U32.AND P2, PT, R6.reuse, 0x8, PT ;  /* 0x000000080600780c */ /* 0x040fe40003f46070 */
[----:B------:R-:W-:Y:S02]  /*0700*/  LOP3.LUT R24, R6, 0x7, RZ, 0xc0, !PT ;  /* 0x0000000706187812 */ /* 0x000fe400078ec0ff */
[----:B------:R-:W-:Y:S02]  /*0710*/  MOV R14, RZ ;  /* 0x000000ff000e7202 */ /* 0x000fe40000000f00 */
[----:B------:R-:W-:Y:S02]  /*0720*/  ISETP.NE.AND P1, PT, R24, RZ, PT ;  /* 0x000000ff1800720c */ /* 0x000fe40003f25270 */
[----:B------:R-:W-:-:S05]  /*0730*/  MOV R9, RZ ;  /* 0x000000ff00097202 */ /* 0x000fca0000000f00 */
[----:B------:R-:W-:Y:S06]  /*0740*/  @!P2 BRA `(.L_x_28) ;  /* 0x00000004007ca947 */ /* 0x000fec0003800000 */
        /* <DEDUP_REMOVED lines=8> */
.L_x_29:
[----:B------:R-:W2:Y:S04]  /*07d0*/  LDG.E.CONSTANT R25, desc[UR4][R4.64+-0x10] ;  /* 0xfffff00404197981 */ /* 0x000ea8000c1e9900 */
[----:B------:R-:W3:Y:S04]  /*07e0*/  LDG.E.CONSTANT R27, desc[UR4][R4.64+-0xc] ;  /* 0xfffff404041b7981 */ /* 0x000ee8000c1e9900 */
[----:B------:R-:W4:Y:S04]  /*07f0*/  LDG.E.CONSTANT R23, desc[UR4][R4.64+-0x8] ;  /* 0xfffff80404177981 */ /* 0x000f28000c1e9900 */
[----:B------:R-:W4:Y:S04]  /*0800*/  LDG.E.CONSTANT R21, desc[UR4][R4.64+-0x4] ;  /* 0xfffffc0404157981 */ /* 0x000f28000c1e9900 */
[----:B------:R-:W4:Y:S04]  /*0810*/  LDG.E.CONSTANT R17, desc[UR4][R4.64] ;  /* 0x0000000404117981 */ /* 0x000f28000c1e9900 */
[----:B------:R-:W4:Y:S04]  /*0820*/  LDG.E.CONSTANT R19, desc[UR4][R4.64+0x4] ;  /* 0x0000040404137981 */ /* 0x000f28000c1e9900 */
[----:B------:R-:W4:Y:S04]  /*0830*/  LDG.E.CONSTANT R15, desc[UR4][R4.64+0x8] ;  /* 0x00000804040f7981 */ /* 0x000f28000c1e9900 */
[----:B------:R1:W4:Y:S01]  /*0840*/  LDG.E.CONSTANT R13, desc[UR4][R4.64+0xc] ;  /* 0x00000c04040d7981 */ /* 0x000322000c1e9900 */
[----:B------:R-:W-:-:S02]  /*0850*/  HFMA2 R11, -RZ, RZ, 0.96630859375, -0.0022525787353515625 ;  /* 0x3bbb989dff0b7431 */ /* 0x000fc400000001ff */
[----:B------:R-:W-:Y:S01]  /*0860*/  IMAD.MOV.U32 R12, RZ, RZ, 0x437c0000 ;  /* 0x437c0000ff0c7424 */ /* 0x000fe200078e00ff */
[----:B------:R-:W-:-:S04]  /*0870*/  IADD3 R10, PT, PT, R10, 0x8, RZ ;  /* 0x000000080a0a7810 */ /* 0x000fc80007ffe0ff */
[----:B------:R-:W-:Y:S02]  /*0880*/  ISETP.NE.AND P2, PT, R10, RZ, PT ;  /* 0x000000ff0a00720c */ /* 0x000fe40003f45270 */
[----:B-1----:R-:W-:-:S04]  /*0890*/  IADD3 R4, P3, PT, R4, 0x20, RZ ;  /* 0x0000002004047810 */ /* 0x002fc80007f7e0ff */
[----:B------:R-:W-:Y:S01]  /*08a0*/  IADD3.X R5, PT, PT, RZ, R5, RZ, P3, !PT ;  /* 0x00000005ff057210 */ /* 0x000fe20001ffe4ff */
[----:B--2--5:R-:W-:-:S04]  /*08b0*/  FADD R22, R25, -R8 ;  /* 0x8000000819167221 */ /* 0x024fc80000000000 */
[----:B------:R-:W-:Y:S01]  /*08c0*/  FFMA.SAT R25, R22, R11, 0.5 ;  /* 0x3f00000016197423 */ /* 0x000fe2000000200b */
[----:B---3--:R-:W-:-:S03]  /*08d0*/  FADD R20, R27, -R8 ;  /* 0x800000081b147221 */ /* 0x008fc60000000000 */
[----:B------:R-:W-:Y:S01]  /*08e0*/  FFMA.RM R18, R25, R12, 12582913 ;  /* 0x4b40000119127423 */ /* 0x000fe2000000400c */
[----:B------:R-:W-:-:S03]  /*08f0*/  FFMA.SAT R27, R20, R11, 0.5 ;  /* 0x3f000000141b7423 */ /* 0x000fc6000000200b */
[----:B------:R-:W-:Y:S01]  /*0900*/  FADD R25, R18, -12583039 ;  /* 0xcb40007f12197421 */ /* 0x000fe20000000000 */
[----:B------:R-:W-:-:S03]  /*0910*/  FFMA.RM R16, R27, R12, 12582913 ;  /* 0x4b4000011b107423 */ /* 0x000fc6000000400c */
[----:B------:R-:W-:Y:S01]  /*0920*/  FFMA R25, R22, 1.4426950216293334961, -R25 ;  /* 0x3fb8aa3b16197823 */ /* 0x000fe20000000819 */
[----:B----4-:R-:W-:-:S03]  /*0930*/  FADD R28, R17, -R8 ;  /* 0x80000008111c7221 */ /* 0x010fc60000000000 */
[----:B------:R-:W-:Y:S01]  /*0940*/  FFMA R27, R22, 1.925963033500011079e-08, R25 ;  /* 0x32a57060161b7823 */ /* 0x000fe20000000019 */
[C---:B------:R-:W-:Y:S01]  /*0950*/  FADD R25, R16.reuse, -12583039 ;  /* 0xcb40007f10197421 */ /* 0x040fe20000000000 */
[--C-:B------:R-:W-:Y:S01]  /*0960*/  FADD R22, R21, -R8.reuse ;  /* 0x8000000815167221 */ /* 0x100fe20000000000 */
[----:B------:R-:W-:Y:S01]  /*0970*/  SHF.L.U32 R21, R16, 0x17, RZ ;  /* 0x0000001710157819 */ /* 0x000fe200000006ff */
[--C-:B------:R-:W-:Y:S01]  /*0980*/  FADD R26, R19, -R8.reuse ;  /* 0x80000008131a7221 */ /* 0x100fe20000000000 */
[----:B------:R-:W-:Y:S01]  /*0990*/  FFMA R25, R20, 1.4426950216293334961, -R25 ;  /* 0x3fb8aa3b14197823 */ /* 0x000fe20000000819 */
[----:B------:R-:W1:Y:S01]  /*09a0*/  MUFU.EX2 R27, R27 ;  /* 0x0000001b001b7308 */ /* 0x000e620000000800 */
[----:B------:R-:W-:Y:S02]  /*09b0*/  FFMA.SAT R19, R28, R11, 0.5 ;  /* 0x3f0000001c137423 */ /* 0x000fe4000000200b */
[----:B------:R-:W-:Y:S01]  /*09c0*/  FFMA R25, R20, 1.925963033500011079e-08, R25 ;  /* 0x32a5706014197823 */ /* 0x000fe20000000019 */
[----:B------:R-:W-:Y:S01]  /*09d0*/  FADD R20, R23, -R8 ;  /* 0x8000000817147221 */ /* 0x000fe20000000000 */
[----:B------:R-:W-:-:S03]  /*09e0*/  SHF.L.U32 R23, R18, 0x17, RZ ;  /* 0x0000001712177819 */ /* 0x000fc600000006ff */
[----:B------:R-:W-:Y:S01]  /*09f0*/  FFMA.SAT R29, R20, R11, 0.5 ;  /* 0x3f000000141d7423 */ /* 0x000fe2000000200b */
[----:B------:R-:W2:Y:S01]  /*0a00*/  MUFU.EX2 R25, R25 ;  /* 0x0000001900197308 */ /* 0x000ea20000000800 */
[----:B-1----:R-:W-:Y:S01]  /*0a10*/  FFMA R18, R23, R27, R14 ;  /* 0x0000001b17127223 */ /* 0x002fe2000000000e */
[----:B------:R-:W-:Y:S01]  /*0a20*/  FFMA.SAT R27, R22, R11, 0.5 ;  /* 0x3f000000161b7423 */ /* 0x000fe2000000200b */
[----:B------:R-:W-:-:S03]  /*0a30*/  FFMA.RM R14, R29, R12, 12582913 ;  /* 0x4b4000011d0e7423 */ /* 0x000fc6000000400c */
[----:B------:R-:W-:Y:S01]  /*0a40*/  FFMA.RM R16, R27, R12, 12582913 ;  /* 0x4b4000011b107423 */ /* 0x000fe2000000400c */
[----:B------:R-:W-:-:S03]  /*0a50*/  FADD R23, R14, -12583039 ;  /* 0xcb40007f0e177421 */ /* 0x000fc60000000000 */
[----:B------:R-:W-:Y:S01]  /*0a60*/  FADD R17, R16, -12583039 ;  /* 0xcb40007f10117421 */ /* 0x000fe20000000000 */
[----:B--2---:R-:W-:Y:S01]  /*0a70*/  FFMA R18, R21, R25, R18 ;  /* 0x0000001915127223 */ /* 0x004fe20000000012 */
[-C--:B------:R-:W-:Y:S01]  /*0a80*/  FFMA.SAT R21, R26, R11.reuse, 0.5 ;  /* 0x3f0000001a157423 */ /* 0x080fe2000000200b */
[----:B------:R-:W-:Y:S01]  /*0a90*/  FFMA R23, R20, 1.4426950216293334961, -R23 ;  /* 0x3fb8aa3b14177823 */ /* 0x000fe20000000817 */
[----:B------:R-:W-:Y:S01]  /*0aa0*/  FFMA R25, R22, 1.4426950216293334961, -R17 ;  /* 0x3fb8aa3b16197823 */ /* 0x000fe20000000811 */
[-C--:B------:R-:W-:Y:S01]  /*0ab0*/  FFMA.RM R17, R19, R12.reuse, 12582913 ;  /* 0x4b40000113117423 */ /* 0x080fe2000000400c */
[----:B------:R-:W-:Y:S01]  /*0ac0*/  FFMA.RM R19, R21, R12, 12582913 ;  /* 0x4b40000115137423 */ /* 0x000fe2000000400c */
[----:B------:R-:W-:Y:S01]  /*0ad0*/  FFMA R23, R20, 1.925963033500011079e-08, R23 ;  /* 0x32a5706014177823 */ /* 0x000fe20000000017 */
[----:B------:R-:W-:Y:S01]  /*0ae0*/  FFMA R25, R22, 1.925963033500011079e-08, R25 ;  /* 0x32a5706016197823 */ /* 0x000fe20000000019 */
[----:B------:R-:W-:Y:S01]  /*0af0*/  FADD R21, R17, -12583039 ;  /* 0xcb40007f11157421 */ /* 0x000fe20000000000 */
[----:B------:R-:W-:Y:S01]  /*0b00*/  FADD R27, R19, -12583039 ;  /* 0xcb40007f131b7421 */ /* 0x000fe20000000000 */
[--C-:B------:R-:W-:Y:S01]  /*0b10*/  FADD R22, R13, -R8.reuse ;  /* 0x800000080d167221 */ /* 0x100fe20000000000 */
[----:B------:R-:W-:Y:S01]  /*0b20*/  SHF.L.U32 R19, R19, 0x17, RZ ;  /* 0x0000001713137819 */ /* 0x000fe200000006ff */
[----:B------:R-:W-:Y:S01]  /*0b30*/  FFMA R21, R28, 1.4426950216293334961, -R21 ;  /* 0x3fb8aa3b1c157823 */ /* 0x000fe20000000815 */
[----:B------:R-:W-:Y:S01]  /*0b40*/  FFMA R27, R26, 1.4426950216293334961, -R27 ;  /* 0x3fb8aa3b1a1b7823 */ /* 0x000fe2000000081b */
[----:B------:R-:W1:Y:S02]  /*0b50*/  MUFU.EX2 R23, R23 ;  /* 0x0000001700177308 */ /* 0x000e640000000800 */
[----:B------:R-:W-:Y:S01]  /*0b60*/  FFMA R20, R28, 1.925963033500011079e-08, R21 ;  /* 0x32a570601c147823 */ /* 0x000fe20000000015 */
[----:B------:R-:W-:Y:S01]  /*0b70*/  FFMA R21, R26, 1.925963033500011079e-08, R27 ;  /* 0x32a570601a157823 */ /* 0x000fe2000000001b */
[----:B------:R-:W-:Y:S01]  /*0b80*/  FADD R26, R15, -R8 ;  /* 0x800000080f1a7221 */ /* 0x000fe20000000000 */
[----:B------:R-:W-:-:S03]  /*0b90*/  FFMA.SAT R27, R22, R11, 0.5 ;  /* 0x3f000000161b7423 */ /* 0x000fc6000000200b */
[----:B------:R-:W-:Y:S01]  /*0ba0*/  FFMA.SAT R15, R26, R11, 0.5 ;  /* 0x3f0000001a0f7423 */ /* 0x000fe2000000200b */
[----:B------:R2:W3:Y:S03]  /*0bb0*/  MUFU.EX2 R13, R25 ;  /* 0x00000019000d7308 */ /* 0x0004e60000000800 */
[-C--:B------:R-:W-:Y:S01]  /*0bc0*/  FFMA.RM R11, R15, R12.reuse, 12582913 ;  /* 0x4b4000010f0b7423 */ /* 0x080fe2000000400c */
[----:B------:R-:W-:-:S03]  /*0bd0*/  FFMA.RM R12, R27, R12, 12582913 ;  /* 0x4b4000011b0c7423 */ /* 0x000fc6000000400c */
[----:B------:R-:W-:Y:S01]  /*0be0*/  FADD R15, R11, -12583039 ;  /* 0xcb40007f0b0f7421 */ /* 0x000fe20000000000 */
[----:B------:R-:W4:Y:S01]  /*0bf0*/  MUFU.EX2 R20, R20 ;  /* 0x0000001400147308 */ /* 0x000f220000000800 */
[----:B--2---:R-:W-:Y:S02]  /*0c00*/  SHF.L.U32 R25, R16, 0x17, RZ ;  /* 0x0000001710197819 */ /* 0x004fe400000006ff */
[----:B------:R-:W-:Y:S01]  /*0c10*/  FFMA R15, R26, 1.4426950216293334961, -R15 ;  /* 0x3fb8aa3b1a0f7823 */ /* 0x000fe2000000080f */
[----:B------:R-:W-:-:S03]  /*0c20*/  SHF.L.U32 R16, R17, 0x17, RZ ;  /* 0x0000001711107819 */ /* 0x000fc600000006ff */
[----:B------:R-:W-:Y:S01]  /*0c30*/  FFMA R26, R26, 1.925963033500011079e-08, R15 ;  /* 0x32a570601a1a7823 */ /* 0x000fe2000000000f */
[----:B------:R-:W-:Y:S01]  /*0c40*/  FADD R15, R12, -12583039 ;  /* 0xcb40007f0c0f7421 */ /* 0x000fe20000000000 */
[----:B------:R-:W2:Y:S03]  /*0c50*/  MUFU.EX2 R21, R21 ;  /* 0x0000001500157308 */ /* 0x000ea60000000800 */
[----:B------:R-:W-:Y:S01]  /*0c60*/  FFMA R27, R22, 1.4426950216293334961, -R15 ;  /* 0x3fb8aa3b161b7823 */ /* 0x000fe2000000080f */
[----:B------:R-:W-:-:S03]  /*0c70*/  SHF.L.U32 R15, R14, 0x17, RZ ;  /* 0x000000170e0f7819 */ /* 0x000fc600000006ff */
[----:B------:R-:W-:Y:S01]  /*0c80*/  FFMA R27, R22, 1.925963033500011079e-08, R27 ;  /* 0x32a57060161b7823 */ /* 0x000fe2000000001b */
[----:B------:R-:W0:Y:S01]  /*0c90*/  MUFU.EX2 R14, R26 ;  /* 0x0000001a000e7308 */ /* 0x000e220000000800 */
[----:B-1----:R-:W-:-:S04]  /*0ca0*/  FFMA R18, R15, R23, R18 ;  /* 0x000000170f127223 */ /* 0x002fc80000000012 */
[----:B---3--:R-:W-:Y:S01]  /*0cb0*/  FFMA R13, R25, R13, R18 ;  /* 0x0000000d190d7223 */ /* 0x008fe20000000012 */
[----:B------:R-:W-:Y:S02]  /*0cc0*/  SHF.L.U32 R18, R11, 0x17, RZ ;  /* 0x000000170b127819 */ /* 0x000fe400000006ff */
[----:B------:R-:W1:Y:S01]  /*0cd0*/  MUFU.EX2 R15, R27 ;  /* 0x0000001b000f7308 */ /* 0x000e620000000800 */
[----:B----4-:R-:W-:Y:S01]  /*0ce0*/  FFMA R16, R16, R20, R13 ;  /* 0x0000001410107223 */ /* 0x010fe2000000000d */
[----:B------:R-:W-:-:S03]  /*0cf0*/  SHF.L.U32 R11, R12, 0x17, RZ ;  /* 0x000000170c0b7819 */ /* 0x000fc600000006ff */
[----:B--2---:R-:W-:-:S04]  /*0d00*/  FFMA R19, R19, R21, R16 ;  /* 0x0000001513137223 */ /* 0x004fc80000000010 */
[----:B0-----:R-:W-:-:S04]  /*0d10*/  FFMA R14, R18, R14, R19 ;  /* 0x0000000e120e7223 */ /* 0x001fc80000000013 */
[----:B-1----:R-:W-:Y:S01]  /*0d20*/  FFMA R14, R11, R15, R14 ;  /* 0x0000000f0b0e7223 */ /* 0x002fe2000000000e */
[----:B------:R-:W-:Y:S06]  /*0d30*/  @P2 BRA `(.L_x_29) ;  /* 0xfffffff800a42947 */ /* 0x000fec000383ffff */
.L_x_28:
[----:B------:R-:W-:Y:S05]  /*0d40*/  @!P1 BRA `(.L_x_27) ;  /* 0x00000004006c9947 */ /* 0x000fea0003800000 */
[----:B------:R-:W-:Y:S02]  /*0d50*/  ISETP.GE.U32.AND P1, PT, R24, 0x4, PT ;  /* 0x000000041800780c */ /* 0x000fe40003f26070 */
[----:B------:R-:W-:-:S04]  /*0d60*/  LOP3.LUT R18, R6, 0x3, RZ, 0xc0, !PT ;  /* 0x0000000306127812 */ /* 0x000fc800078ec0ff */
[----:B------:R-:W-:-:S07]  /*0d70*/  ISETP.NE.AND P2, PT, R18, RZ, PT ;  /* 0x000000ff1200720c */ /* 0x000fce0003f45270 */
[----:B------:R-:W-:Y:S06]  /*0d80*/  @!P1 BRA `(.L_x_30) ;  /* 0x0000000000b09947 */ /* 0x000fec0003800000 */
[----:B------:R-:W-:-:S05]  /*0d90*/  IMAD.WIDE.U32 R16, R9, 0x4, R2 ;  /* 0x0000000409107825 */ /* 0x000fca00078e0002 */
[----:B------:R-:W2:Y:S04]  /*0da0*/  LDG.E.CONSTANT R5, desc[UR4][R16.64] ;  /* 0x0000000410057981 */ /* 0x000ea8000c1e9900 */
[----:B------:R-:W3:Y:S04]  /*0db0*/  LDG.E.CONSTANT R15, desc[UR4][R16.64+0x4] ;  /* 0x00000404100f7981 */ /* 0x000ee8000c1e9900 */
[----:B------:R-:W4:Y:S04]  /*0dc0*/  LDG.E.CONSTANT R13, desc[UR4][R16.64+0x8] ;  /* 0x00000804100d7981 */ /* 0x000f28000c1e9900 */
[----:B------:R-:W4:Y:S01]  /*0dd0*/  LDG.E.CONSTANT R23, desc[UR4][R16.64+0xc] ;  /* 0x00000c0410177981 */ /* 0x000f22000c1e9900 */
[----:B------:R-:W-:Y:S01]  /*0de0*/  HFMA2 R4, -RZ, RZ, 3.7421875, 0 ;  /* 0x437c0000ff047431 */ /* 0x000fe200000001ff */
[----:B------:R-:W-:-:S02]  /*0df0*/  MOV R10, 0x3bbb989d ;  /* 0x3bbb989d000a7802 */ /* 0x000fc40000000f00 */
[----:B------:R-:W-:Y:S01]  /*0e00*/  IADD3 R9, PT, PT, R9, 0x4, RZ ;  /* 0x0000000409097810 */ /* 0x000fe20007ffe0ff */
[----:B--2--5:R-:W-:-:S04]  /*0e10*/  FADD R19, R5, -R8 ;  /* 0x8000000805137221 */ /* 0x024fc80000000000 */
[----:B------:R-:W-:Y:S01]  /*0e20*/  FFMA.SAT R5, R19, R10, 0.5 ;  /* 0x3f00000013057423 */ /* 0x000fe2000000200a */
[----:B---3--:R-:W-:-:S03]  /*0e30*/  FADD R15, R15, -R8 ;  /* 0x800000080f0f7221 */ /* 0x008fc60000000000 */
[----:B------:R-:W-:Y:S01]  /*0e40*/  FFMA.RM R5, R5, R4, 12582913 ;  /* 0x4b40000105057423 */ /* 0x000fe20000004004 */
[--C-:B----4-:R-:W-:Y:S01]  /*0e50*/  FADD R13, R13, -R8.reuse ;  /* 0x800000080d0d7221 */ /* 0x110fe20000000000 */
[-C--:B------:R-:W-:Y:S02]  /*0e60*/  FFMA.SAT R11, R15, R10.reuse, 0.5 ;  /* 0x3f0000000f0b7423 */ /* 0x080fe4000000200a */
[----:B------:R-:W-:Y:S01]  /*0e70*/  FADD R12, R5, -12583039 ;  /* 0xcb40007f050c7421 */ /* 0x000fe20000000000 */
[----:B------:R-:W-:Y:S01]  /*0e80*/  FFMA.SAT R21, R13, R10, 0.5 ;  /* 0x3f0000000d157423 */ /* 0x000fe2000000200a */
[-C--:B------:R-:W-:Y:S01]  /*0e90*/  FFMA.RM R11, R11, R4.reuse, 12582913 ;  /* 0x4b4000010b0b7423 */ /* 0x080fe20000004004 */
[----:B------:R-:W-:Y:S01]  /*0ea0*/  FADD R17, R23, -R8 ;  /* 0x8000000817117221 */ /* 0x000fe20000000000 */
[----:B------:R-:W-:Y:S01]  /*0eb0*/  FFMA R12, R19, 1.4426950216293334961, -R12 ;  /* 0x3fb8aa3b130c7823 */ /* 0x000fe2000000080c */
[----:B------:R-:W-:Y:S02]  /*0ec0*/  IMAD.SHL.U32 R5, R5, 0x800000, RZ ;  /* 0x0080000005057824 */ /* 0x000fe400078e00ff */
[----:B------:R-:W-:Y:S01]  /*0ed0*/  FADD R16, R11, -12583039 ;  /* 0xcb40007f0b107421 */ /* 0x000fe20000000000 */
[----:B------:R-:W-:Y:S01]  /*0ee0*/  FFMA R19, R19, 1.925963033500011079e-08, R12 ;  /* 0x32a5706013137823 */ /* 0x000fe2000000000c */
[----:B------:R-:W-:Y:S01]  /*0ef0*/  FFMA.RM R12, R21, R4, 12582913 ;  /* 0x4b400001150c7423 */ /* 0x000fe20000004004 */
[----:B------:R-:W-:Y:S01]  /*0f00*/  FFMA.SAT R21, R17, R10, 0.5 ;  /* 0x3f00000011157423 */ /* 0x000fe2000000200a */
[----:B------:R-:W-:-:S02]  /*0f10*/  FFMA R16, R15, 1.4426950216293334961, -R16 ;  /* 0x3fb8aa3b0f107823 */ /* 0x000fc40000000810 */
[----:B------:R-:W-:Y:S01]  /*0f20*/  FADD R10, R12, -12583039 ;  /* 0xcb40007f0c0a7421 */ /* 0x000fe20000000000 */
[----:B------:R-:W-:Y:S01]  /*0f30*/  FFMA.RM R4, R21, R4, 12582913 ;  /* 0x4b40000115047423 */ /* 0x000fe20000004004 */
[----:B------:R-:W-:Y:S01]  /*0f40*/  FFMA R16, R15, 1.925963033500011079e-08, R16 ;  /* 0x32a570600f107823 */ /* 0x000fe20000000010 */
[----:B------:R-:W1:Y:S01]  /*0f50*/  MUFU.EX2 R19, R19 ;  /* 0x0000001300137308 */ /* 0x000e620000000800 */
[C---:B------:R-:W-:Y:S01]  /*0f60*/  FFMA R10, R13.reuse, 1.4426950216293334961, -R10 ;  /* 0x3fb8aa3b0d0a7823 */ /* 0x040fe2000000080a */
[----:B------:R-:W-:Y:S01]  /*0f70*/  FADD R20, R4, -12583039 ;  /* 0xcb40007f04147421 */ /* 0x000fe20000000000 */
[----:B------:R-:W-:Y:S02]  /*0f80*/  SHF.L.U32 R12, R12, 0x17, RZ ;  /* 0x000000170c0c7819 */ /* 0x000fe400000006ff */
[----:B------:R-:W-:Y:S01]  /*0f90*/  FFMA R13, R13, 1.925963033500011079e-08, R10 ;  /* 0x32a570600d0d7823 */ /* 0x000fe2000000000a */
[----:B------:R-:W-:Y:S01]  /*0fa0*/  FFMA R20, R17, 1.4426950216293334961, -R20 ;  /* 0x3fb8aa3b11147823 */ /* 0x000fe20000000814 */
[----:B------:R-:W-:Y:S01]  /*0fb0*/  SHF.L.U32 R10, R11, 0x17, RZ ;  /* 0x000000170b0a7819 */ /* 0x000fe200000006ff */
[----:B------:R-:W2:Y:S01]  /*0fc0*/  MUFU.EX2 R16, R16 ;  /* 0x0000001000107308 */ /* 0x000ea20000000800 */
[----:B------:R-:W-:Y:S01]  /*0fd0*/  SHF.L.U32 R4, R4, 0x17, RZ ;  /* 0x0000001704047819 */ /* 0x000fe200000006ff */
[----:B------:R-:W-:-:S06]  /*0fe0*/  FFMA R20, R17, 1.925963033500011079e-08, R20 ;  /* 0x32a5706011147823 */ /* 0x000fcc0000000014 */
[----:B------:R-:W3:Y:S01]  /*0ff0*/  MUFU.EX2 R13, R13 ;  /* 0x0000000d000d7308 */ /* 0x000ee20000000800 */
[----:B-1----:R-:W-:-:S07]  /*1000*/  FFMA R5, R5, R19, R14 ;  /* 0x0000001305057223 */ /* 0x002fce000000000e */
[----:B------:R-:W1:Y:S01]  /*1010*/  MUFU.EX2 R20, R20 ;  /* 0x0000001400147308 */ /* 0x000e620000000800 */
[----:B--2---:R-:W-:-:S04]  /*1020*/  FFMA R5, R10, R16, R5 ;  /* 0x000000100a057223 */ /* 0x004fc80000000005 */
[----:B---3--:R-:W-:-:S04]  /*1030*/  FFMA R5, R12, R13, R5 ;  /* 0x0000000d0c057223 */ /* 0x008fc80000000005 */
[----:B-1----:R-:W-:-:S07]  /*1040*/  FFMA R14, R4, R20, R5 ;  /* 0x00000014040e7223 */ /* 0x002fce0000000005 */
.L_x_30:
[----:B------:R-:W-:Y:S05]  /*1050*/  @!P2 BRA `(.L_x_27) ;  /* 0x0000000000a8a947 */ /* 0x000fea0003800000 */
[----:B------:R-:W-:Y:S02]  /*1060*/  ISETP.NE.AND P1, PT, R18, 0x1, PT ;  /* 0x000000011200780c */ /* 0x000fe40003f25270 */
[----:B------:R-:W-:-:S04]  /*1070*/  LOP3.LUT R4, R6, 0x1, RZ, 0xc0, !PT ;  /* 0x0000000106047812 */ /* 0x000fc800078ec0ff */
[----:B------:R-:W-:-:S07]  /*1080*/  ISETP.NE.U32.AND P2, PT, R4, 0x1, PT ;  /* 0x000000010400780c */ /* 0x000fce0003f45070 */
[----:B------:R-:W-:Y:S06]  /*1090*/  @!P1 BRA `(.L_x_31) ;  /* 0x0000000000609947 */ /* 0x000fec0003800000 */
[----:B------:R-:W-:-:S05]  /*10a0*/  IMAD.WIDE.U32 R4, R9, 0x4, R2 ;  /* 0x0000000409047825 */ /* 0x000fca00078e0002 */
[----:B------:R-:W2:Y:S04]  /*10b0*/  LDG.E.CONSTANT R11, desc[UR4][R4.64] ;  /* 0x00000004040b7981 */ /* 0x000ea8000c1e9900 */
[----:B------:R-:W3:Y:S01]  /*10c0*/  LDG.E.CONSTANT R15, desc[UR4][R4.64+0x4] ;  /* 0x00000404040f7981 */ /* 0x000ee2000c1e9900 */
[----:B------:R-:W-:Y:S01]  /*10d0*/  HFMA2 R13, -RZ, RZ, 3.7421875, 0 ;  /* 0x437c0000ff0d7431 */ /* 0x000fe200000001ff */
[----:B------:R-:W-:Y:S02]  /*10e0*/  MOV R10, 0x3bbb989d ;  /* 0x3bbb989d000a7802 */ /* 0x000fe40000000f00 */
[----:B------:R-:W-:Y:S01]  /*10f0*/  IADD3 R9, PT, PT, R9, 0x2, RZ ;  /* 0x0000000209097810 */ /* 0x000fe20007ffe0ff */
[----:B--2--5:R-:W-:-:S04]  /*1100*/  FADD R11, R11, -R8 ;  /* 0x800000080b0b7221 */ /* 0x024fc80000000000 */
[----:B------:R-:W-:Y:S01]  /*1110*/  FFMA.SAT R12, R11, R10, 0.5 ;  /* 0x3f0000000b0c7423 */ /* 0x000fe2000000200a */
[----:B---3--:R-:W-:-:S03]  /*1120*/  FADD R15, R15, -R8 ;  /* 0x800000080f0f7221 */ /* 0x008fc60000000000 */
[----:B------:R-:W-:Y:S01]  /*1130*/  FFMA.RM R12, R12, R13, 12582913 ;  /* 0x4b4000010c0c7423 */ /* 0x000fe2000000400d */
[----:B------:R-:W-:-:S03]  /*1140*/  FFMA.SAT R16, R15, R10, 0.5 ;  /* 0x3f0000000f107423 */ /* 0x000fc6000000200a */
[----:B------:R-:W-:Y:S01]  /*1150*/  FADD R10, R12, -12583039 ;  /* 0xcb40007f0c0a7421 */ /* 0x000fe20000000000 */
[----:B------:R-:W-:Y:S01]  /*1160*/  FFMA.RM R16, R16, R13, 12582913 ;  /* 0x4b40000110107423 */ /* 0x000fe2000000400d */
[----:B------:R-:W-:Y:S02]  /*1170*/  SHF.L.U32 R5, R12, 0x17, RZ ;  /* 0x000000170c057819 */ /* 0x000fe400000006ff */
[C---:B------:R-:W-:Y:S01]  /*1180*/  FFMA R10, R11.reuse, 1.4426950216293334961, -R10 ;  /* 0x3fb8aa3b0b0a7823 */ /* 0x040fe2000000080a */
[C---:B------:R-:W-:Y:S01]  /*1190*/  FADD R4, R16.reuse, -12583039 ;  /* 0xcb40007f10047421 */ /* 0x040fe20000000000 */
[----:B------:R-:W-:Y:S02]  /*11a0*/  SHF.L.U32 R16, R16, 0x17, RZ ;  /* 0x0000001710107819 */ /* 0x000fe400000006ff */
[----:B------:R-:W-:Y:S01]  /*11b0*/  FFMA R10, R11, 1.925963033500011079e-08, R10 ;  /* 0x32a570600b0a7823 */ /* 0x000fe2000000000a */
[----:B------:R-:W-:-:S04]  /*11c0*/  FFMA R4, R15, 1.4426950216293334961, -R4 ;  /* 0x3fb8aa3b0f047823 */ /* 0x000fc80000000804 */
[----:B------:R-:W-:Y:S01]  /*11d0*/  FFMA R4, R15, 1.925963033500011079e-08, R4 ;  /* 0x32a570600f047823 */ /* 0x000fe20000000004 */
[----:B------:R-:W1:Y:S08]  /*11e0*/  MUFU.EX2 R10, R10 ;  /* 0x0000000a000a7308 */ /* 0x000e700000000800 */
[----:B------:R-:W2:Y:S01]  /*11f0*/  MUFU.EX2 R4, R4 ;  /* 0x0000000400047308 */ /* 0x000ea20000000800 */
[----:B-1----:R-:W-:-:S04]  /*1200*/  FFMA R5, R5, R10, R14 ;  /* 0x0000000a05057223 */ /* 0x002fc8000000000e */
[----:B--2---:R-:W-:-:S07]  /*1210*/  FFMA R14, R16, R4, R5 ;  /* 0x00000004100e7223 */ /* 0x004fce0000000005 */
.L_x_31:
[----:B------:R-:W-:Y:S05]  /*1220*/  @P2 BRA `(.L_x_27) ;  /* 0x0000000000342947 */ /* 0x000fea0003800000 */
[----:B------:R-:W-:-:S06]  /*1230*/  IMAD.WIDE.U32 R4, R9, 0x4, R2 ;  /* 0x0000000409047825 */ /* 0x000fcc00078e0002 */
[----:B------:R-:W2:Y:S01]  /*1240*/  LDG.E.CONSTANT R5, desc[UR4][R4.64] ;  /* 0x0000000404057981 */ /* 0x000ea2000c1e9900 */
[----:B------:R-:W-:Y:S01]  /*1250*/  HFMA2 R11, -RZ, RZ, 3.7421875, 0 ;  /* 0x437c0000ff0b7431 */ /* 0x000fe200000001ff */
[----:B------:R-:W-:Y:S01]  /*1260*/  MOV R10, 0x3bbb989d ;  /* 0x3bbb989d000a7802 */ /* 0x000fe20000000f00 */
[----:B--2--5:R-:W-:-:S04]  /*1270*/  FADD R9, R5, -R8 ;  /* 0x8000000805097221 */ /* 0x024fc80000000000 */
[----:B------:R-:W-:-:S04]  /*1280*/  FFMA.SAT R10, R9, R10, 0.5 ;  /* 0x3f000000090a7423 */ /* 0x000fc8000000200a */
[----:B------:R-:W-:-:S04]  /*1290*/  FFMA.RM R10, R10, R11, 12582913 ;  /* 0x4b4000010a0a7423 */ /* 0x000fc8000000400b */
[----:B------:R-:W-:-:S04]  /*12a0*/  FADD R12, R10, -12583039 ;  /* 0xcb40007f0a0c7421 */ /* 0x000fc80000000000 */
[----:B------:R-:W-:-:S04]  /*12b0*/  FFMA R12, R9, 1.4426950216293334961, -R12 ;  /* 0x3fb8aa3b090c7823 */ /* 0x000fc8000000080c */
[----:B------:R-:W-:Y:S01]  /*12c0*/  FFMA R12, R9, 1.925963033500011079e-08, R12 ;  /* 0x32a57060090c7823 */ /* 0x000fe2000000000c */
[----:B------:R-:W-:-:S05]  /*12d0*/  SHF.L.U32 R9, R10, 0x17, RZ ;  /* 0x000000170a097819 */ /* 0x000fca00000006ff */
[----:B------:R-:W1:Y:S02]  /*12e0*/  MUFU.EX2 R12, R12 ;  /* 0x0000000c000c7308 */ /* 0x000e640000000800 */
[----:B-1----:R-:W-:-:S07]  /*12f0*/  FFMA R14, R9, R12, R14 ;  /* 0x0000000c090e7223 */ /* 0x002fce000000000e */
.L_x_27:
[----:B------:R-:W-:Y:S02]  /*1300*/  FSETP.GEU.AND P1, PT, R14, 1.175494350822287508e-38, PT ;  /* 0x008000000e00780b */ /* 0x000fe40003f2e000 */
[----:B------:R-:W-:-:S11]  /*1310*/  MOV R10, 0x3e055027 ;  /* 0x3e055027000a7802 */ /* 0x000fd60000000f00 */
[----:B------:R-:W-:-:S04]  /*1320*/  @!P1 FMUL R14, R14, 8388608 ;  /* 0x4b0000000e0e9820 */ /* 0x000fc80000400000 */
[----:B------:R-:W-:-:S05]  /*1330*/  VIADD R4, R14, 0xc0d55555 ;  /* 0xc0d555550e047836 */ /* 0x000fca0000000000 */
[----:B------:R-:W-:-:S04]  /*1340*/  LOP3.LUT R5, R4, 0xff800000, RZ, 0xc0, !PT ;  /* 0xff80000004057812 */ /* 0x000fc800078ec0ff */
[-C--:B------:R-:W-:Y:S02]  /*1350*/  IADD3 R4, PT, PT, R14, -R5.reuse, RZ ;  /* 0x800000050e047210 */ /* 0x080fe40007ffe0ff */
[----:B------:R-:W-:-:S03]  /*1360*/  I2FP.F32.S32 R5, R5 ;  /* 0x0000000500057245 */ /* 0x000fc60000201400 */
[----:B------:R-:W-:-:S04]  /*1370*/  FADD R9, R4, -1 ;  /* 0xbf80000004097421 */ /* 0x000fc80000000000 */
[----:B------:R-:W-:-:S04]  /*1380*/  FFMA R4, R9, -R10, 0.14084610342979431152 ;  /* 0x3e1039f609047423 */ /* 0x000fc8000000080a */
[----:B------:R-:W-:-:S04]  /*1390*/  FFMA R4, R9, R4, -0.12148627638816833496 ;  /* 0xbdf8cdcc09047423 */ /* 0x000fc80000000004 */
[----:B------:R-:W-:-:S04]  /*13a0*/  FFMA R4, R9, R4, 0.13980610668659210205 ;  /* 0x3e0f295509047423 */ /* 0x000fc80000000004 */
[----:B------:R-:W-:-:S04]  /*13b0*/  FFMA R4, R9, R4, -0.16684235632419586182 ;  /* 0xbe2ad8b909047423 */ /* 0x000fc80000000004 */
[----:B------:R-:W-:-:S04]  /*13c0*/  FFMA R4, R9, R4, 0.20012299716472625732 ;  /* 0x3e4ced0b09047423 */ /* 0x000fc80000000004 */
[----:B------:R-:W-:-:S04]  /*13d0*/  FFMA R4, R9, R4, -0.24999669194221496582 ;  /* 0xbe7fff2209047423 */ /* 0x000fc80000000004 */
[----:B------:R-:W-:-:S04]  /*13e0*/  FFMA R4, R9, R4, 0.33333182334899902344 ;  /* 0x3eaaaa7809047423 */ /* 0x000fc80000000004 */
[C---:B------:R-:W-:Y:S01]  /*13f0*/  FFMA R10, R9.reuse, R4, -0.5 ;  /* 0xbf000000090a7423 */ /* 0x040fe20000000004 */
[----:B------:R-:W-:Y:S02]  /*1400*/  FSEL R4, RZ, -23, P1 ;  /* 0xc1b80000ff047808 */ /* 0x000fe40000800000 */
[----:B------:R-:W-:Y:S01]  /*1410*/  ISETP.GT.U32.AND P1, PT, R14, 0x7f7fffff, PT ;  /* 0x7f7fffff0e00780c */ /* 0x000fe20003f24070 */
[----:B------:R-:W-:Y:S02]  /*1420*/  FMUL R10, R9, R10 ;  /* 0x0000000a090a7220 */ /* 0x000fe40000400000 */
[----:B------:R-:W-:Y:S01]  /*1430*/  FFMA R4, R5, 1.1920928955078125e-07, R4 ;  /* 0x3400000005047823 */ /* 0x000fe20000000004 */
[----:B------:R-:W-:Y:S01]  /*1440*/  MOV R5, 0x7f800000 ;  /* 0x7f80000000057802 */ /* 0x000fe20000000f00 */
[----:B------:R-:W-:-:S04]  /*1450*/  FFMA R9, R9, R10, R9 ;  /* 0x0000000a09097223 */ /* 0x000fc80000000009 */
[----:B------:R-:W-:Y:S01]  /*1460*/  FFMA R4, R4, 0.69314718246459960938, R9 ;  /* 0x3f31721804047823 */ /* 0x000fe20000000009 */
[----:B------:R-:W-:Y:S06]  /*1470*/  @!P0 EXIT ;  /* 0x000000000000894d */ /* 0x000fec0003800000 */
[----:B------:R-:W-:Y:S01]  /*1480*/  ISETP.GE.U32.AND P2, PT, R6, 0x10, PT ;  /* 0x000000100600780c */ /* 0x000fe20003f46070 */
[C---:B------:R-:W-:Y:S01]  /*1490*/  @P1 FFMA R4, R14.reuse, R5, +INF ;  /* 0x7f8000000e041423 */ /* 0x040fe20000000005 */
[----:B------:R-:W-:Y:S02]  /*14a0*/  FSETP.NEU.AND P1, PT, R14, RZ, PT ;  /* 0x000000ff0e00720b */ /* 0x000fe40003f2d000 */
[----:B------:R-:W-:Y:S02]  /*14b0*/  LOP3.LUT R22, R6, 0xf, RZ, 0xc0, !PT ;  /* 0x0000000f06167812 */ /* 0x000fe400078ec0ff */
[----:B------:R-:W-:Y:S02]  /*14c0*/  FSEL R5, R4, -INF , P1 ;  /* 0xff80000004057808 */ /* 0x000fe40000800000 */
[----:B------:R-:W-:Y:S02]  /*14d0*/  ISETP.NE.AND P0, PT, R22, RZ, PT ;  /* 0x000000ff1600720c */ /* 0x000fe40003f05270 */
[----:B------:R-:W-:Y:S01]  /*14e0*/  MOV R11, RZ ;  /* 0x000000ff000b7202 */ /* 0x000fe20000000f00 */
[----:B-----5:R-:W-:-:S02]  /*14f0*/  FADD R10, R5, R8 ;  /* 0x00000008050a7221 */ /* 0x020fc40000000000 */
[----:B------:R-:W-:Y:S08]  /*1500*/  @!P2 BRA `(.L_x_32) ;  /* 0x000000040008a947 */ /* 0x000ff00003800000 */
[----:B------:R-:W1:Y:S01]  /*1510*/  LDCU.128 UR8, c[0x0][0x380] ;  /* 0x00007000ff0877ac */ /* 0x000e620008000c00 */
[----:B------:R-:W-:Y:S02]  /*1520*/  LEA R14, P1, R0, 0x20, 0x2 ;  /* 0x00000020000e7811 */ /* 0x000fe400078210ff */
[----:B------:R-:W-:Y:S02]  /*1530*/  LOP3.LUT R11, R6, 0x7ffffff0, RZ, 0xc0, !PT ;  /* 0x7ffffff0060b7812 */ /* 0x000fe400078ec0ff */
[----:B------:R-:W-:Y:S02]  /*1540*/  LEA.HI.X R18, R0, RZ, R7, 0x2, P1 ;  /* 0x000000ff00127211 */ /* 0x000fe400008f1407 */
[----:B------:R-:W-:Y:S02]  /*1550*/  IADD3 R12, PT, PT, -R11, RZ, RZ ;  /* 0x000000ff0b0c7210 */ /* 0x000fe40007ffe1ff */
[C---:B-1----:R-:W-:Y:S02]  /*1560*/  IADD3 R4, P2, PT, R14.reuse, UR8, RZ ;  /* 0x000000080e047c10 */ /* 0x042fe4000ff5e0ff */
[----:B------:R-:W-:-:S02]  /*1570*/  IADD3 R14, P3, PT, R14, UR10, RZ ;  /* 0x0000000a0e0e7c10 */ /* 0x000fc4000ff7e0ff */
[C---:B------:R-:W-:Y:S02]  /*1580*/  IADD3.X R5, PT, PT, R18.reuse, UR9, RZ, P2, !PT ;  /* 0x0000000912057c10 */ /* 0x040fe400097fe4ff */
[----:B------:R-:W-:-:S09]  /*1590*/  IADD3.X R18, PT, PT, R18, UR11, RZ, P3, !PT ;  /* 0x0000000b12127c10 */ /* 0x000fd20009ffe4ff */
.L_x_33:
[----:B-1----:R-:W2:Y:S04]  /*15a0*/  LDG.E.CONSTANT R9, desc[UR4][R4.64+-0x20] ;  /* 0xffffe00404097981 */ /* 0x002ea8000c1e9900 */
[----:B------:R-:W3:Y:S04]  /*15b0*/  LDG.E.CONSTANT R8, desc[UR4][R4.64+-0x18] ;  /* 0xffffe80404087981 */ /* 0x000ee8000c1e9900 */
        /* <DEDUP_REMOVED lines=11> */
[----:B--2---:R-:W-:Y:S01]  /*1670*/  FADD R24, -R10, R9 ;  /* 0x000000090a187221 */ /* 0x004fe20000000100 */
[----:B------:R-:W-:-:S02]  /*1680*/  MOV R9, R18 ;  /* 0x0000001200097202 */ /* 0x000fc40000000f00 */
[----:B------:R-:W2:Y:S01]  /*1690*/  LDG.E.CONSTANT R18, desc[UR4][R4.64+0x14] ;  /* 0x0000140404127981 */ /* 0x000ea2000c1e9900 */
[C---:B---3--:R-:W-:Y:S01]  /*16a0*/  FADD R28, -R10.reuse, R8 ;  /* 0x000000080a1c7221 */ /* 0x048fe20000000100 */
[----:B------:R-:W-:Y:S02]  /*16b0*/  MOV R8, R14 ;  /* 0x0000000e00087202 */ /* 0x000fe40000000f00 */
[----:B------:R-:W3:Y:S01]  /*16c0*/  LDG.E.CONSTANT R14, desc[UR4][R4.64+0x1c] ;  /* 0x00001c04040e7981 */ /* 0x000ee2000c1e9900 */
[----:B----4-:R-:W-:-:S03]  /*16d0*/  FADD R26, -R10, R29 ;  /* 0x0000001d0a1a7221 */ /* 0x010fc60000000100 */
[----:B------:R1:W4:Y:S01]  /*16e0*/  LDG.E.CONSTANT R29, desc[UR4][R4.64+0x10] ;  /* 0x00001004041d7981 */ /* 0x000322000c1e9900 */
[----:B------:R-:W-:Y:S01]  /*16f0*/  IADD3 R12, PT, PT, R12, 0x10, RZ ;  /* 0x000000100c0c7810 */ /* 0x000fe20007ffe0ff */
[----:B-----5:R-:W-:-:S03]  /*1700*/  FADD R17, -R10, R17 ;  /* 0x000000110a117221 */ /* 0x020fc60000000100 */
[----:B------:R-:W-:Y:S01]  /*1710*/  ISETP.NE.AND P1, PT, R12, RZ, PT ;  /* 0x000000ff0c00720c */ /* 0x000fe20003f25270 */
[C---:B------:R-:W-:Y:S01]  /*1720*/  FADD R13, -R10.reuse, R13 ;  /* 0x0000000d0a0d7221 */ /* 0x040fe20000000100 */
[C---:B------:R-:W-:Y:S01]  /*1730*/  FADD R15, -R10.reuse, R15 ;  /* 0x0000000f0a0f7221 */ /* 0x040fe20000000100 */
[----:B------:R5:W-:Y:S04]  /*1740*/  STG.E desc[UR4][R8.64+-0xc], R17 ;  /* 0xfffff41108007986 */ /* 0x000be8000c101904 */
[----:B------:R0:W-:Y:S01]  /*1750*/  STG.E desc[UR4][R8.64+-0x14], R13 ;  /* 0xffffec0d08007986 */ /* 0x0001e2000c101904 */
[----:B------:R-:W-:-:S03]  /*1760*/  FADD R19, -R10, R19 ;  /* 0x000000130a137221 */ /* 0x000fc60000000100 */
[----:B------:R2:W-:Y:S01]  /*1770*/  STG.E desc[UR4][R8.64+-0x10], R15 ;  /* 0xfffff00f08007986 */ /* 0x0005e2000c101904 */
[C---:B------:R-:W-:Y:S01]  /*1780*/  FADD R21, -R10.reuse, R21 ;  /* 0x000000150a157221 */ /* 0x040fe20000000100 */
[C---:B-----5:R-:W-:Y:S01]  /*1790*/  FADD R17, -R10.reuse, R16 ;  /* 0x000000100a117221 */ /* 0x060fe20000000100 */
[C---:B------:R-:W-:Y:S01]  /*17a0*/  FADD R23, -R10.reuse, R23 ;  /* 0x000000170a177221 */ /* 0x040fe20000000100 */
[C---:B------:R-:W-:Y:S01]  /*17b0*/  FADD R25, -R10.reuse, R25 ;  /* 0x000000190a197221 */ /* 0x040fe20000000100 */
[C---:B------:R-:W-:Y:S01]  /*17c0*/  FADD R27, -R10.reuse, R27 ;  /* 0x0000001b0a1b7221 */ /* 0x040fe20000000100 */
[----:B0-----:R-:W-:Y:S01]  /*17d0*/  FADD R13, -R10, R20 ;  /* 0x000000140a0d7221 */ /* 0x001fe20000000100 */
[----:B-1----:R-:W-:Y:S01]  /*17e0*/  IADD3 R4, P2, PT, R4, 0x40, RZ ;  /* 0x0000004004047810 */ /* 0x002fe20007f5e0ff */
[----:B------:R1:W-:Y:S04]  /*17f0*/  STG.E desc[UR4][R8.64+-0x20], R24 ;  /* 0xffffe01808007986 */ /* 0x0003e8000c101904 */
[----:B------:R1:W-:Y:S01]  /*1800*/  STG.E desc[UR4][R8.64+-0x1c], R26 ;  /* 0xffffe41a08007986 */ /* 0x0003e2000c101904 */
[----:B------:R-:W-:-:S03]  /*1810*/  IADD3.X R5, PT, PT, RZ, R5, RZ, P2, !PT ;  /* 0x00000005ff057210 */ /* 0x000fc600017fe4ff */
[----:B------:R1:W-:Y:S04]  /*1820*/  STG.E desc[UR4][R8.64+-0x18], R28 ;  /* 0xffffe81c08007986 */ /* 0x0003e8000c101904 */
[----:B------:R1:W-:Y:S04]  /*1830*/  STG.E desc[UR4][R8.64+-0x8], R19 ;  /* 0xfffff81308007986 */ /* 0x0003e8000c101904 */
[----:B------:R1:W-:Y:S04]  /*1840*/  STG.E desc[UR4][R8.64+-0x4], R21 ;  /* 0xfffffc1508007986 */ /* 0x0003e8000c101904 */
[----:B------:R1:W-:Y:S04]  /*1850*/  STG.E desc[UR4][R8.64], R23 ;  /* 0x0000001708007986 */ /* 0x0003e8000c101904 */
[----:B------:R1:W-:Y:S04]  /*1860*/  STG.E desc[UR4][R8.64+0x4], R25 ;  /* 0x0000041908007986 */ /* 0x0003e8000c101904 */
[----:B------:R1:W-:Y:S04]  /*1870*/  STG.E desc[UR4][R8.64+0x8], R27 ;  /* 0x0000081b08007986 */ /* 0x0003e8000c101904 */
[----:B------:R1:W-:Y:S04]  /*1880*/  STG.E desc[UR4][R8.64+0xc], R13 ;  /* 0x00000c0d08007986 */ /* 0x0003e8000c101904 */
[----:B------:R1:W-:Y:S01]  /*1890*/  STG.E desc[UR4][R8.64+0x18], R17 ;  /* 0x0000181108007986 */ /* 0x0003e2000c101904 */
[C---:B--2---:R-:W-:Y:S01]  /*18a0*/  FADD R15, -R10.reuse, R18 ;  /* 0x000000120a0f7221 */ /* 0x044fe20000000100 */
[C---:B---3--:R-:W-:Y:S01]  /*18b0*/  FADD R16, -R10.reuse, R14 ;  /* 0x0000000e0a107221 */ /* 0x048fe20000000100 */
[----:B----4-:R-:W-:Y:S01]  /*18c0*/  FADD R29, -R10, R29 ;  /* 0x0000001d0a1d7221 */ /* 0x010fe20000000100 */
[----:B------:R-:W-:-:S02]  /*18d0*/  IADD3 R14, P3, PT, R8, 0x40, RZ ;  /* 0x00000040080e7810 */ /* 0x000fc40007f7e0ff */
[----:B------:R1:W-:Y:S04]  /*18e0*/  STG.E desc[UR4][R8.64+0x14], R15 ;  /* 0x0000140f08007986 */ /* 0x0003e8000c101904 */
[----:B------:R1:W-:Y:S01]  /*18f0*/  STG.E desc[UR4][R8.64+0x10], R29 ;  /* 0x0000101d08007986 */ /* 0x0003e2000c101904 */
[----:B------:R-:W-:-:S03]  /*1900*/  IADD3.X R18, PT, PT, RZ, R9, RZ, P3, !PT ;  /* 0x00000009ff127210 */ /* 0x000fc60001ffe4ff */
[----:B------:R1:W-:Y:S01]  /*1910*/  STG.E desc[UR4][R8.64+0x1c], R16 ;  /* 0x00001c1008007986 */ /* 0x0003e2000c101904 */
[----:B------:R-:W-:Y:S05]  /*1920*/  @P1 BRA `(.L_x_33) ;  /* 0xfffffffc001c1947 */ /* 0x000fea000383ffff */
.L_x_32:
[----:B------:R-:W-:Y:S05]  /*1930*/  @!P0 EXIT ;  /* 0x000000000000894d */ /* 0x000fea0003800000 */
[----:B------:R-:W-:Y:S02]  /*1940*/  ISETP.GE.U32.AND P0, PT, R22, 0x8, PT ;  /* 0x000000081600780c */ /* 0x000fe40003f06070 */
[----:B------:R-:W-:-:S04]  /*1950*/  LOP3.LUT R12, R6, 0x7, RZ, 0xc0, !PT ;  /* 0x00000007060c7812 */ /* 0x000fc800078ec0ff */
[----:B------:R-:W-:-:S07]  /*1960*/  ISETP.NE.AND P1, PT, R12, RZ, PT ;  /* 0x000000ff0c00720c */ /* 0x000fce0003f25270 */
[----:B------:R-:W-:Y:S06]  /*1970*/  @!P0 BRA `(.L_x_34) ;  /* 0x00000000007c8947 */ /* 0x000fec0003800000 */
[----:B-1----:R-:W-:Y:S01]  /*1980*/  IMAD.WIDE.U32 R8, R11, 0x4, R2 ;  /* 0x000000040b087825 */ /* 0x002fe200078e0002 */
[----:B------:R-:W1:Y:S04]  /*1990*/  LDC.64 R4, c[0x0][0x388] ;  /* 0x0000e200ff047b82 */ /* 0x000e680000000a00 */
[----:B------:R-:W2:Y:S04]  /*19a0*/  LDG.E.CONSTANT R15, desc[UR4][R8.64] ;  /* 0x00000004080f7981 */ /* 0x000ea8000c1e9900 */
[----:B------:R-:W3:Y:S04]  /*19b0*/  LDG.E.CONSTANT R17, desc[UR4][R8.64+0x4] ;  /* 0x0000040408117981 */ /* 0x000ee8000c1e9900 */
[----:B------:R-:W4:Y:S04]  /*19c0*/  LDG.E.CONSTANT R19, desc[UR4][R8.64+0x8] ;  /* 0x0000080408137981 */ /* 0x000f28000c1e9900 */
[----:B------:R-:W5:Y:S04]  /*19d0*/  LDG.E.CONSTANT R21, desc[UR4][R8.64+0xc] ;  /* 0x00000c0408157981 */ /* 0x000f68000c1e9900 */
[----:B------:R-:W5:Y:S04]  /*19e0*/  LDG.E.CONSTANT R23, desc[UR4][R8.64+0x10] ;  /* 0x0000100408177981 */ /* 0x000f68000c1e9900 */
[----:B------:R-:W5:Y:S04]  /*19f0*/  LDG.E.CONSTANT R25, desc[UR4][R8.64+0x14] ;  /* 0x0000140408197981 */ /* 0x000f68000c1e9900 */
[----:B------:R-:W5:Y:S04]  /*1a00*/  LDG.E.CONSTANT R13, desc[UR4][R8.64+0x18] ;  /* 0x00001804080d7981 */ /* 0x000f68000c1e9900 */
[----:B------:R-:W5:Y:S01]  /*1a10*/  LDG.E.CONSTANT R27, desc[UR4][R8.64+0x1c] ;  /* 0x00001c04081b7981 */ /* 0x000f62000c1e9900 */
[----:B------:R-:W-:-:S02]  /*1a20*/  IADD3 R14, P0, PT, R0, R11, RZ ;  /* 0x0000000b000e7210 */ /* 0x000fc40007f1e0ff */
[----:B------:R-:W-:Y:S02]  /*1a30*/  IADD3 R11, PT, PT, R11, 0x8, RZ ;  /* 0x000000080b0b7810 */ /* 0x000fe40007ffe0ff */
[----:B------:R-:W-:Y:S02]  /*1a40*/  IADD3.X R16, PT, PT, RZ, R7, RZ, P0, !PT ;  /* 0x00000007ff107210 */ /* 0x000fe400007fe4ff */
[----:B-1----:R-:W-:-:S04]  /*1a50*/  LEA R4, P0, R14, R4, 0x2 ;  /* 0x000000040e047211 */ /* 0x002fc800078010ff */
[----:B------:R-:W-:Y:S01]  /*1a60*/  LEA.HI.X R5, R14, R5, R16, 0x2, P0 ;  /* 0x000000050e057211 */ /* 0x000fe200000f1410 */
[C---:B--2---:R-:W-:Y:S01]  /*1a70*/  FADD R15, -R10.reuse, R15 ;  /* 0x0000000f0a0f7221 */ /* 0x044fe20000000100 */
[----:B---3--:R-:W-:-:S04]  /*1a80*/  FADD R17, -R10, R17 ;  /* 0x000000110a117221 */ /* 0x008fc80000000100 */
[----:B------:R2:W-:Y:S01]  /*1a90*/  STG.E desc[UR4][R4.64], R15 ;  /* 0x0000000f04007986 */ /* 0x0005e2000c101904 */
[----:B----4-:R-:W-:-:S03]  /*1aa0*/  FADD R19, -R10, R19 ;  /* 0x000000130a137221 */ /* 0x010fc60000000100 */
[----:B------:R2:W-:Y:S01]  /*1ab0*/  STG.E desc[UR4][R4.64+0x4], R17 ;  /* 0x0000041104007986 */ /* 0x0005e2000c101904 */
[----:B-----5:R-:W-:-:S03]  /*1ac0*/  FADD R21, -R10, R21 ;  /* 0x000000150a157221 */ /* 0x020fc60000000100 */
[----:B------:R2:W-:Y:S01]  /*1ad0*/  STG.E desc[UR4][R4.64+0x8], R19 ;  /* 0x0000081304007986 */ /* 0x0005e2000c101904 */
[----:B------:R-:W-:-:S03]  /*1ae0*/  FADD R23, -R10, R23 ;  /* 0x000000170a177221 */ /* 0x000fc60000000100 */
[----:B------:R2:W-:Y:S01]  /*1af0*/  STG.E desc[UR4][R4.64+0xc], R21 ;  /* 0x00000c1504007986 */ /* 0x0005e2000c101904 */
[----:B------:R-:W-:-:S03]  /*1b00*/  FADD R25, -R10, R25 ;  /* 0x000000190a197221 */ /* 0x000fc60000000100 */
[----:B------:R2:W-:Y:S01]  /*1b10*/  STG.E desc[UR4][R4.64+0x10], R23 ;  /* 0x0000101704007986 */ /* 0x0005e2000c101904 */
[----:B------:R-:W-:-:S03]  /*1b20*/  FADD R13, -R10, R13 ;  /* 0x0000000d0a0d7221 */ /* 0x000fc60000000100 */
[----:B------:R2:W-:Y:S01]  /*1b30*/  STG.E desc[UR4][R4.64+0x14], R25 ;  /* 0x0000141904007986 */ /* 0x0005e2000c101904 */
[----:B------:R-:W-:-:S03]  /*1b40*/  FADD R27, -R10, R27 ;  /* 0x0000001b0a1b7221 */ /* 0x000fc60000000100 */
[----:B------:R2:W-:Y:S04]  /*1b50*/  STG.E desc[UR4][R4.64+0x18], R13 ;  /* 0x0000180d04007986 */ /* 0x0005e8000c101904 */
[----:B------:R2:W-:Y:S02]  /*1b60*/  STG.E desc[UR4][R4.64+0x1c], R27 ;  /* 0x00001c1b04007986 */ /* 0x0005e4000c101904 */
.L_x_34:
[----:B------:R-:W-:Y:S05]  /*1b70*/  @!P1 EXIT ;  /* 0x000000000000994d */ /* 0x000fea0003800000 */
[----:B------:R-:W-:Y:S02]  /*1b80*/  ISETP.GE.U32.AND P0, PT, R12, 0x4, PT ;  /* 0x000000040c00780c */ /* 0x000fe40003f06070 */
[----:B------:R-:W-:-:S04]  /*1b90*/  LOP3.LUT R6, R6, 0x3, RZ, 0xc0, !PT ;  /* 0x0000000306067812 */ /* 0x000fc800078ec0ff */
[----:B------:R-:W-:-:S07]  /*1ba0*/  ISETP.NE.AND P1, PT, R6, RZ, PT ;  /* 0x000000ff0600720c */ /* 0x000fce0003f25270 */
[----:B------:R-:W-:Y:S06]  /*1bb0*/  @!P0 BRA `(.L_x_35) ;  /* 0x00000000004c8947 */ /* 0x000fec0003800000 */
[----:B--2---:R-:W-:Y:S01]  /*1bc0*/  IMAD.WIDE.U32 R4, R11, 0x4, R2 ;  /* 0x000000040b047825 */ /* 0x004fe200078e0002 */
[----:B-1----:R-:W1:Y:S04]  /*1bd0*/  LDC.64 R12, c[0x0][0x388] ;  /* 0x0000e200ff0c7b82 */ /* 0x002e680000000a00 */
[----:B------:R-:W2:Y:S04]  /*1be0*/  LDG.E.CONSTANT R9, desc[UR4][R4.64] ;  /* 0x0000000404097981 */ /* 0x000ea8000c1e9900 */
[----:B------:R-:W3:Y:S04]  /*1bf0*/  LDG.E.CONSTANT R15, desc[UR4][R4.64+0x4] ;  /* 0x00000404040f7981 */ /* 0x000ee8000c1e9900 */
[----:B------:R-:W4:Y:S04]  /*1c00*/  LDG.E.CONSTANT R17, desc[UR4][R4.64+0x8] ;  /* 0x0000080404117981 */ /* 0x000f28000c1e9900 */
[----:B------:R-:W5:Y:S01]  /*1c10*/  LDG.E.CONSTANT R19, desc[UR4][R4.64+0xc] ;  /* 0x00000c0404137981 */ /* 0x000f62000c1e9900 */
[----:B0-----:R-:W-:-:S02]  /*1c20*/  IADD3 R3, P0, PT, R0, R11, RZ ;  /* 0x0000000b00037210 */ /* 0x001fc40007f1e0ff */
[----:B------:R-:W-:-:S03]  /*1c30*/  IADD3 R11, PT, PT, R11, 0x4, RZ ;  /* 0x000000040b0b7810 */ /* 0x000fc60007ffe0ff */
[----:B------:R-:W-:Y:S01]  /*1c40*/  IMAD.X R8, RZ, RZ, R7, P0 ;  /* 0x000000ffff087224 */ /* 0x000fe200000e0607 */
        /* <DEDUP_REMOVED lines=8> */
[----:B------:R3:W-:Y:S04]  /*1cd0*/  STG.E desc[UR4][R2.64+0x8], R17 ;  /* 0x0000081102007986 */ /* 0x0007e8000c101904 */
[----:B------:R3:W-:Y:S02]  /*1ce0*/  STG.E desc[UR4][R2.64+0xc], R19 ;  /* 0x00000c1302007986 */ /* 0x0007e4000c101904 */
.L_x_35:
[----:B------:R-:W-:Y:S05]  /*1cf0*/  @!P1 EXIT ;  /* 0x000000000000994d */ /* 0x000fea0003800000 */
[----:B0--3--:R-:W0:Y:S01]  /*1d00*/  LDC.64 R2, c[0x0][0x380] ;  /* 0x0000e000ff027b82 */ /* 0x009e220000000a00 */
[C---:B--2---:R-:W-:Y:S02]  /*1d10*/  SHF.L.U64.HI R5, R0.reuse, 0x2, R7 ;  /* 0x0000000200057819 */ /* 0x044fe40000010207 */
[C---:B------:R-:W-:Y:S02]  /*1d20*/  SHF.L.U32 R4, R0.reuse, 0x2, RZ ;  /* 0x0000000200047819 */ /* 0x040fe400000006ff */
[----:B-1----:R-:W-:Y:S02]  /*1d30*/  IADD3 R9, P0, PT, R0, R11, RZ ;  /* 0x0000000b00097210 */ /* 0x002fe40007f1e0ff */
[----:B------:R-:W-:Y:S01]  /*1d40*/  IADD3 R6, PT, PT, -R6, RZ, RZ ;  /* 0x000000ff06067210 */ /* 0x000fe20007ffe1ff */
[----:B------:R-:W1:Y:S01]  /*1d50*/  LDC.64 R12, c[0x0][0x388] ;  /* 0x0000e200ff0c7b82 */ /* 0x000e620000000a00 */
[----:B------:R-:W-:-:S03]  /*1d60*/  IMAD.WIDE.U32 R4, R11, 0x4, R4 ;  /* 0x000000040b047825 */ /* 0x000fc600078e0004 */
[----:B0-----:R-:W-:Y:S02]  /*1d70*/  IADD3 R0, P2, PT, R4, R2, RZ ;  /* 0x0000000204007210 */ /* 0x001fe40007f5e0ff */
[----:B------:R-:W-:Y:S02]  /*1d80*/  IADD3.X R2, PT, PT, RZ, R7, RZ, P0, !PT ;  /* 0x00000007ff027210 */ /* 0x000fe400007fe4ff */
[----:B------:R-:W-:Y:S02]  /*1d90*/  IADD3.X R7, PT, PT, R5, R3, RZ, P2, !PT ;  /* 0x0000000305077210 */ /* 0x000fe400017fe4ff */
[----:B-1----:R-:W-:-:S04]  /*1da0*/  LEA R8, P1, R9, R12, 0x2 ;  /* 0x0000000c09087211 */ /* 0x002fc800078210ff */
[----:B------:R-:W-:-:S09]  /*1db0*/  LEA.HI.X R9, R9, R13, R2, 0x2, P1 ;  /* 0x0000000d09097211 */ /* 0x000fd200008f1402 */
.L_x_36:
[----:B0-----:R-:W-:Y:S02]  /*1dc0*/  MOV R3, R7 ;  /* 0x0000000700037202 */ /* 0x001fe40000000f00 */
[----:B------:R-:W-:-:S05]  /*1dd0*/  MOV R2, R0 ;  /* 0x0000000000027202 */ /* 0x000fca0000000f00 */
[----:B------:R0:W2:Y:S01]  /*1de0*/  LDG.E.CONSTANT R3, desc[UR4][R2.64] ;  /* 0x0000000402037981 */ /* 0x0000a2000c1e9900 */
[----:B------:R-:W-:Y:S02]  /*1df0*/  IADD3 R6, PT, PT, R6, 0x1, RZ ;  /* 0x0000000106067810 */ /* 0x000fe40007ffe0ff */
[----:B------:R-:W-:Y:S02]  /*1e00*/  IADD3 R0, P2, PT, R0, 0x4, RZ ;  /* 0x0000000400007810 */ /* 0x000fe40007f5e0ff */
[----:B------:R-:W-:Y:S02]  /*1e10*/  ISETP.NE.AND P0, PT, R6, RZ, PT ;  /* 0x000000ff0600720c */ /* 0x000fe40003f05270 */
[----:B------:R-:W-:Y:S02]  /*1e20*/  IADD3.X R7, PT, PT, RZ, R7, RZ, P2, !PT ;  /* 0x00000007ff077210 */ /* 0x000fe400017fe4ff */
[----:B0-----:R-:W-:Y:S02]  /*1e30*/  MOV R2, R8 ;  /* 0x0000000800027202 */ /* 0x001fe40000000f00 */
[----:B------:R-:W-:Y:S01]  /*1e40*/  IADD3 R8, P1, PT, R8, 0x4, RZ ;  /* 0x0000000408087810 */ /* 0x000fe20007f3e0ff */
[----:B--2---:R-:W-:Y:S01]  /*1e50*/  FADD R5, -R10, R3 ;  /* 0x000000030a057221 */ /* 0x004fe20000000100 */
[----:B------:R-:W-:-:S02]  /*1e60*/  MOV R3, R9 ;  /* 0x0000000900037202 */ /* 0x000fc40000000f00 */
[----:B------:R-:W-:-:S03]  /*1e70*/  IADD3.X R9, PT, PT, RZ, R9, RZ, P1, !PT ;  /* 0x00000009ff097210 */ /* 0x000fc60000ffe4ff */
[----:B------:R0:W-:Y:S01]  /*1e80*/  STG.E desc[UR4][R2.64], R5 ;  /* 0x0000000502007986 */ /* 0x0001e2000c101904 */
[----:B------:R-:W-:Y:S05]  /*1e90*/  @P0 BRA `(.L_x_36) ;  /* 0xfffffffc00c80947 */ /* 0x000fea000383ffff */
[----:B------:R-:W-:Y:S05]  /*1ea0*/  EXIT ;  /* 0x000000000000794d */ /* 0x000fea0003800000 */
.L_x_37:
        /* <DEDUP_REMOVED lines=13> */
.L_x_58:


//--------------------- .text._Z12scale_kernelPffi --------------------------
	.section	.text._Z12scale_kernelPffi,"ax",@progbits
	.align	128
        .global         _Z12scale_kernelPffi
        .type           _Z12scale_kernelPffi,@function
        .size           _Z12scale_kernelPffi,(.L_x_59 - _Z12scale_kernelPffi)
        .other          _Z12scale_kernelPffi,@"STO_CUDA_ENTRY STV_DEFAULT"
_Z12scale_kernelPffi:
.text._Z12scale_kernelPffi:
        /* <DEDUP_REMOVED lines=10> */
[----:B------:R-:W2:Y:S01]  /*00a0*/  LDCU UR6, c[0x0][0x388] ;  /* 0x00007100ff0677ac */ /* 0x000ea20008000800 */
[----:B0-----:R-:W-:-:S05]  /*00b0*/  IMAD.WIDE R2, R5, 0x4, R2 ;  /* 0x0000000405027825 */ /* 0x001fca00078e0202 */
[----:B-1----:R-:W2:Y:S02]  /*00c0*/  LDG.E R0, desc[UR4][R2.64] ;  /* 0x0000000402007981 */ /* 0x002ea4000c1e1900 */
[----:B--2---:R-:W-:-:S05]  /*00d0*/  FMUL R5, R0, UR6 ;  /* 0x0000000600057c20 */ /* 0x004fca0008400000 */
[----:B------:R-:W-:Y:S01]  /*00e0*/  STG.E desc[UR4][R2.64], R5 ;  /* 0x0000000502007986 */ /* 0x000fe2000c101904 */
[----:B------:R-:W-:Y:S05]  /*00f0*/  EXIT ;  /* 0x000000000000794d */ /* 0x000fea0003800000 */
.L_x_38:
        /* <DEDUP_REMOVED lines=16> */
.L_x_59:


//--------------------- .text._Z7col_sumPKfPfii   --------------------------
	.section	.text._Z7col_sumPKfPfii,"ax",@progbits
	.align	128
        .global         _Z7col_sumPKfPfii
        .type           _Z7col_sumPKfPfii,@function
        .size           _Z7col_sumPKfPfii,(.L_x_60 - _Z7col_sumPKfPfii)
        .other          _Z7col_sumPKfPfii,@"STO_CUDA_ENTRY STV_DEFAULT"
_Z7col_sumPKfPfii:
.text._Z7col_sumPKfPfii:
[----:B------:R-:W-:Y:S01]  /*0000*/  LDC R1, c[0x0][0x37c] ;  /* 0x0000df00ff017b82 */ /* 0x000fe20000000800 */
[----:B------:R-:W0:Y:S07]  /*0010*/  S2R R3, SR_TID.X ;  /* 0x0000000000037919 */ /* 0x000e2e0000002100 */
[----:B------:R-:W0:Y:S08]  /*0020*/  S2UR UR4, SR_CTAID.X ;  /* 0x00000000000479c3 */ /* 0x000e300000002500 */
[----:B------:R-:W0:Y:S08]  /*0030*/  LDC R0, c[0x0][0x360] ;  /* 0x0000d800ff007b82 */ /* 0x000e300000000800 */
[----:B------:R-:W1:Y:S01]  /*0040*/  LDC R17, c[0x0][0x394] ;  /* 0x0000e500ff117b82 */ /* 0x000e620000000800 */
[----:B0-----:R-:W-:-:S05]  /*0050*/  IMAD R0, R0, UR4, R3 ;  /* 0x0000000400007c24 */ /* 0x001fca000f8e0203 */
[----:B-1----:R-:W-:-:S13]  /*0060*/  ISETP.GE.AND P0, PT, R0, R17, PT ;  /* 0x000000110000720c */ /* 0x002fda0003f06270 */
[----:B------:R-:W-:Y:S05]  /*0070*/  @P0 EXIT ;  /* 0x000000000000094d */ /* 0x000fea0003800000 */
[----:B------:R-:W0:Y:S01]  /*0080*/  LDCU UR5, c[0x0][0x390] ;  /* 0x00007200ff0577ac */ /* 0x000e220008000800 */
[----:B------:R-:W-:Y:S01]  /*0090*/  HFMA2 R16, -RZ, RZ, 0, 0 ;  /* 0x00000000ff107431 */ /* 0x000fe200000001ff */
[----:B------:R-:W1:Y:S01]  /*00a0*/  LDCU.64 UR8, c[0x0][0x358] ;  /* 0x00006b00ff0877ac */ /* 0x000e620008000a00 */
[----:B0-----:R-:W-:-:S09]  /*00b0*/  UISETP.GE.AND UP0, UPT, UR5, 0x1, UPT ;  /* 0x000000010500788c */ /* 0x001fd2000bf06270 */
[----:B-1----:R-:W-:Y:S05]  /*00c0*/  BRA.U !UP0, `(.L_x_39) ;  /* 0x0000000508f87547 */ /* 0x002fea000b800000 */
[----:B------:R-:W-:Y:S01]  /*00d0*/  UISETP.GE.U32.AND UP1, UPT, UR5, 0x10, UPT ;  /* 0x000000100500788c */ /* 0x000fe2000bf26070 */
[----:B------:R-:W-:Y:S01]  /*00e0*/  MOV R16, RZ ;  /* 0x000000ff00107202 */ /* 0x000fe20000000f00 */
[----:B------:R-:W-:Y:S01]  /*00f0*/  ULOP3.LUT UR6, UR5, 0xf, URZ, 0xc0, !UPT ;  /* 0x0000000f05067892 */ /* 0x000fe2000f8ec0ff */
[----:B------:R-:W-:-:S03]  /*0100*/  UMOV UR4, URZ ;  /* 0x000000ff00047c82 */ /* 0x000fc60008000000 */
[----:B------:R-:W-:-:S03]  /*0110*/  UISETP.NE.AND UP0, UPT, UR6, URZ, UPT ;  /* 0x000000ff0600728c */ /* 0x000fc6000bf05270 */
[----:B------:R-:W-:Y:S08]  /*0120*/  BRA.U !UP1, `(.L_x_40) ;  /* 0x0000000109e47547 */ /* 0x000ff0000b800000 */
[----:B------:R-:W-:Y:S01]  /*0130*/  ULOP3.LUT UR4, UR5, 0x7ffffff0, URZ, 0xc0, !UPT ;  /* 0x7ffffff005047892 */ /* 0x000fe2000f8ec0ff */
[----:B------:R-:W-:Y:S02]  /*0140*/  MOV R16, RZ ;  /* 0x000000ff00107202 */ /* 0x000fe40000000f00 */
[----:B------:R-:W-:Y:S01]  /*0150*/  MOV R18, R0 ;  /* 0x0000000000127202 */ /* 0x000fe20000000f00 */
[----:B------:R-:W-:-:S12]  /*0160*/  UIADD3 UR7, UPT, UPT, -UR4, URZ, URZ ;  /* 0x000000ff04077290 */ /* 0x000fd8000fffe1ff */
.L_x_41:
[----:B------:R-:W0:Y:S02]  /*0170*/  LDC.64 R4, c[0x0][0x380] ;  /* 0x0000e000ff047b82 */ /* 0x000e240000000a00 */
[----:B0-----:R-:W-:-:S05]  /*0180*/  IMAD.WIDE R4, R18, 0x4, R4 ;  /* 0x0000000412047825 */ /* 0x001fca00078e0204 */
[----:B------:R-:W2:Y:S01]  /*0190*/  LDG.E.CONSTANT R25, desc[UR8][R4.64] ;  /* 0x0000000804197981 */ /* 0x000ea2000c1e9900 */
[----:B------:R-:W-:-:S05]  /*01a0*/  IMAD.WIDE R6, R17, 0x4, R4 ;  /* 0x0000000411067825 */ /* 0x000fca00078e0204 */
[----:B------:R0:W3:Y:S01]  /*01b0*/  LDG.E.CONSTANT R23, desc[UR8][R6.64] ;  /* 0x0000000806177981 */ /* 0x0000e2000c1e9900 */
[----:B------:R-:W-:-:S05]  /*01c0*/  IMAD.WIDE R8, R17, 0x4, R6 ;  /* 0x0000000411087825 */ /* 0x000fca00078e0206 */
[----:B------:R1:W4:Y:S01]  /*01d0*/  LDG.E.CONSTANT R22, desc[UR8][R8.64] ;  /* 0x0000000808167981 */ /* 0x000322000c1e9900 */
[----:B------:R-:W-:-:S05]  /*01e0*/  IMAD.WIDE R12, R17, 0x4, R8 ;  /* 0x00000004110c7825 */ /* 0x000fca00078e0208 */
[----:B------:R-:W5:Y:S01]  /*01f0*/  LDG.E.CONSTANT R21, desc[UR8][R12.64] ;  /* 0x000000080c157981 */ /* 0x000f62000c1e9900 */
[----:B------:R-:W-:-:S05]  /*0200*/  IMAD.WIDE R14, R17, 0x4, R12 ;  /* 0x00000004110e7825 */ /* 0x000fca00078e020c */
[----:B------:R-:W5:Y:S01]  /*0210*/  LDG.E.CONSTANT R20, desc[UR8][R14.64] ;  /* 0x000000080e147981 */ /* 0x000f62000c1e9900 */
[----:B------:R-:W-:-:S05]  /*0220*/  IMAD.WIDE R2, R17, 0x4, R14 ;  /* 0x0000000411027825 */ /* 0x000fca00078e020e */
[----:B------:R1:W5:Y:S01]  /*0230*/  LDG.E.CONSTANT R19, desc[UR8][R2.64] ;  /* 0x0000000802137981 */ /* 0x000362000c1e9900 */
[----:B------:R-:W-:-:S05]  /*0240*/  IMAD.WIDE R26, R17, 0x4, R2 ;  /* 0x00000004111a7825 */ /* 0x000fca00078e0202 */
[----:B------:R1:W5:Y:S01]  /*0250*/  LDG.E.CONSTANT R24, desc[UR8][R26.64] ;  /* 0x000000081a187981 */ /* 0x000362000c1e9900 */
[----:B------:R-:W-:-:S05]  /*0260*/  IMAD.WIDE R10, R17, 0x4, R26 ;  /* 0x00000004110a7825 */ /* 0x000fca00078e021a */
[----:B------:R1:W5:Y:S01]  /*0270*/  LDG.E.CONSTANT R28, desc[UR8][R10.64] ;  /* 0x000000080a1c7981 */ /* 0x000362000c1e9900 */
[----:B0-----:R-:W-:-:S04]  /*0280*/  IMAD.WIDE R6, R17, 0x4, R10 ;  /* 0x0000000411067825 */ /* 0x001fc800078e020a */
[C---:B-1----:R-:W-:Y:S02]  /*0290*/  IMAD.WIDE R8, R17.reuse, 0x4, R6 ;  /* 0x0000000411087825 */ /* 0x042fe400078e0206 */
[----:B------:R-:W5:Y:S02]  /*02a0*/  LDG.E.CONSTANT R6, desc[UR8][R6.64] ;  /* 0x0000000806067981 */ /* 0x000f64000c1e9900 */
[C---:B------:R-:W-:Y:S02]  /*02b0*/  IMAD.WIDE R2, R17.reuse, 0x4, R8 ;  /* 0x0000000411027825 */ /* 0x040fe400078e0208 */
[----:B------:R-:W5:Y:S02]  /*02c0*/  LDG.E.CONSTANT R8, desc[UR8][R8.64] ;  /* 0x0000000808087981 */ /* 0x000f64000c1e9900 */
[C---:B------:R-:W-:Y:S02]  /*02d0*/  IMAD.WIDE R4, R17.reuse, 0x4, R2 ;  /* 0x0000000411047825 */ /* 0x040fe400078e0202 */
[----:B------:R-:W5:Y:S02]  /*02e0*/  LDG.E.CONSTANT R29, desc[UR8][R2.64] ;  /* 0x00000008021d7981 */ /* 0x000f64000c1e9900 */
[----:B------:R-:W-:-:S02]  /*02f0*/  IMAD.WIDE R12, R17, 0x4, R4 ;  /* 0x00000004110c7825 */ /* 0x000fc400078e0204 */
[----:B------:R-:W5:Y:S02]  /*0300*/  LDG.E.CONSTANT R4, desc[UR8][R4.64] ;  /* 0x0000000804047981 */ /* 0x000f64000c1e9900 */
[C---:B------:R-:W-:Y:S02]  /*0310*/  IMAD.WIDE R14, R17.reuse, 0x4, R12 ;  /* 0x00000004110e7825 */ /* 0x040fe400078e020c */
[----:B------:R-:W5:Y:S02]  /*0320*/  LDG.E.CONSTANT R12, desc[UR8][R12.64] ;  /* 0x000000080c0c7981 */ /* 0x000f64000c1e9900 */
[C---:B------:R-:W-:Y:S02]  /*0330*/  IMAD.WIDE R26, R17.reuse, 0x4, R14 ;  /* 0x00000004111a7825 */ /* 0x040fe400078e020e */
[----:B------:R-:W5:Y:S02]  /*0340*/  LDG.E.CONSTANT R14, desc[UR8][R14.64] ;  /* 0x000000080e0e7981 */ /* 0x000f64000c1e9900 */
[----:B------:R-:W-:-:S02]  /*0350*/  IMAD.WIDE R10, R17, 0x4, R26 ;  /* 0x00000004110a7825 */ /* 0x000fc400078e021a */
[----:B------:R-:W5:Y:S04]  /*0360*/  LDG.E.CONSTANT R26, desc[UR8][R26.64] ;  /* 0x000000081a1a7981 */ /* 0x000f68000c1e9900 */
[----:B------:R-:W5:Y:S01]  /*0370*/  LDG.E.CONSTANT R10, desc[UR8][R10.64] ;  /* 0x000000080a0a7981 */ /* 0x000f62000c1e9900 */
[----:B------:R-:W-:-:S04]  /*0380*/  UIADD3 UR7, UPT, UPT, UR7, 0x10, URZ ;  /* 0x0000001007077890 */ /* 0x000fc8000fffe0ff */
[----:B------:R-:W-:Y:S01]  /*0390*/  UISETP.NE.AND UP1, UPT, UR7, URZ, UPT ;  /* 0x000000ff0700728c */ /* 0x000fe2000bf25270 */
[----:B------:R-:W-:Y:S01]  /*03a0*/  LEA R18, R17, R18, 0x4 ;  /* 0x0000001211127211 */ /* 0x000fe200078e20ff */
[----:B--2---:R-:W-:-:S04]  /*03b0*/  FADD R16, R25, R16 ;  /* 0x0000001019107221 */ /* 0x004fc80000000000 */
[----:B---3--:R-:W-:-:S04]  /*03c0*/  FADD R23, R16, R23 ;  /* 0x0000001710177221 */ /* 0x008fc80000000000 */
[----:B----4-:R-:W-:-:S04]  /*03d0*/  FADD R22, R23, R22 ;  /* 0x0000001617167221 */ /* 0x010fc80000000000 */
[----:B-----5:R-:W-:-:S04]  /*03e0*/  FADD R21, R22, R21 ;  /* 0x0000001516157221 */ /* 0x020fc80000000000 */
[----:B------:R-:W-:-:S04]  /*03f0*/  FADD R20, R21, R20 ;  /* 0x0000001415147221 */ /* 0x000fc80000000000 */
        /* <DEDUP_REMOVED lines=10> */
[----:B------:R-:W-:Y:S01]  /*04a0*/  FADD R16, R29, R10 ;  /* 0x0000000a1d107221 */ /* 0x000fe20000000000 */
[----:B------:R-:W-:Y:S06]  /*04b0*/  BRA.U UP1, `(.L_x_41) ;  /* 0xfffffffd012c7547 */ /* 0x000fec000b83ffff */
.L_x_40:
[----:B------:R-:W-:Y:S05]  /*04c0*/  BRA.U !UP0, `(.L_x_39) ;  /* 0x0000000108f87547 */ /* 0x000fea000b800000 */
[----:B------:R-:W-:Y:S02]  /*04d0*/  UISETP.GE.U32.AND UP0, UPT, UR6, 0x8, UPT ;  /* 0x000000080600788c */ /* 0x000fe4000bf06070 */
[----:B------:R-:W-:-:S04]  /*04e0*/  ULOP3.LUT UR7, UR5, 0x7, URZ, 0xc0, !UPT ;  /* 0x0000000705077892 */ /* 0x000fc8000f8ec0ff */
[----:B------:R-:W-:-:S03]  /*04f0*/  UISETP.NE.AND UP1, UPT, UR7, URZ, UPT ;  /* 0x000000ff0700728c */ /* 0x000fc6000bf25270 */
[----:B------:R-:W-:Y:S08]  /*0500*/  BRA.U !UP0, `(.L_x_42) ;  /* 0x00000001086c7547 */ /* 0x000ff0000b800000 */
[----:B------:R-:W0:Y:S01]  /*0510*/  LDC.64 R2, c[0x0][0x380] ;  /* 0x0000e000ff027b82 */ /* 0x000e220000000a00 */
[----:B------:R-:W-:-:S04]  /*0520*/  IMAD R5, R17, UR4, R0 ;  /* 0x0000000411057c24 */ /* 0x000fc8000f8e0200 */
[----:B0-----:R-:W-:-:S04]  /*0530*/  IMAD.WIDE R2, R5, 0x4, R2 ;  /* 0x0000000405027825 */ /* 0x001fc800078e0202 */
[C---:B------:R-:W-:Y:S02]  /*0540*/  IMAD.WIDE R4, R17.reuse, 0x4, R2 ;  /* 0x0000000411047825 */ /* 0x040fe400078e0202 */
[----:B------:R-:W2:Y:S02]  /*0550*/  LDG.E.CONSTANT R3, desc[UR8][R2.64] ;  /* 0x0000000802037981 */ /* 0x000ea4000c1e9900 */
[C---:B------:R-:W-:Y:S02]  /*0560*/  IMAD.WIDE R6, R17.reuse, 0x4, R4 ;  /* 0x0000000411067825 */ /* 0x040fe400078e0204 */
[----:B------:R-:W3:Y:S02]  /*0570*/  LDG.E.CONSTANT R4, desc[UR8][R4.64] ;  /* 0x0000000804047981 */ /* 0x000ee4000c1e9900 */
[C---:B------:R-:W-:Y:S02]  /*0580*/  IMAD.WIDE R8, R17.reuse, 0x4, R6 ;  /* 0x0000000411087825 */ /* 0x040fe400078e0206 */
[----:B------:R-:W4:Y:S02]  /*0590*/  LDG.E.CONSTANT R6, desc[UR8][R6.64] ;  /* 0x0000000806067981 */ /* 0x000f24000c1e9900 */
        /* <DEDUP_REMOVED lines=9> */
[----:B------:R-:W-:Y:S01]  /*0630*/  UIADD3 UR4, UPT, UPT, UR4, 0x8, URZ ;  /* 0x0000000804047890 */ /* 0x000fe2000fffe0ff */
[----:B--2---:R-:W-:-:S04]  /*0640*/  FADD R3, R16, R3 ;  /* 0x0000000310037221 */ /* 0x004fc80000000000 */
[----:B---3--:R-:W-:-:S04]  /*0650*/  FADD R3, R3, R4 ;  /* 0x0000000403037221 */ /* 0x008fc80000000000 */
[----:B----4-:R-:W-:-:S04]  /*0660*/  FADD R3, R3, R6 ;  /* 0x0000000603037221 */ /* 0x010fc80000000000 */
[----:B-----5:R-:W-:-:S04]  /*0670*/  FADD R3, R3, R8 ;  /* 0x0000000803037221 */ /* 0x020fc80000000000 */
[----:B------:R-:W-:-:S04]  /*0680*/  FADD R3, R3, R10 ;  /* 0x0000000a03037221 */ /* 0x000fc80000000000 */
[----:B------:R-:W-:-:S04]  /*0690*/  FADD R3, R3, R12 ;  /* 0x0000000c03037221 */ /* 0x000fc80000000000 */
[----:B------:R-:W-:-:S04]  /*06a0*/  FADD R3, R3, R14 ;  /* 0x0000000e03037221 */ /* 0x000fc80000000000 */
[----:B------:R-:W-:-:S07]  /*06b0*/  FADD R16, R3, R18 ;  /* 0x0000001203107221 */ /* 0x000fce0000000000 */
.L_x_42:
        /* <DEDUP_REMOVED lines=12> */
[----:B------:R-:W-:Y:S02]  /*0780*/  IMAD.WIDE R8, R17, 0x4, R6 ;  /* 0x0000000411087825 */ /* 0x000fe400078e0206 */
[----:B------:R-:W4:Y:S04]  /*0790*/  LDG.E.CONSTANT R7, desc[UR8][R6.64] ;  /* 0x0000000806077981 */ /* 0x000f28000c1e9900 */
[----:B------:R-:W5:Y:S01]  /*07a0*/  LDG.E.CONSTANT R9, desc[UR8][R8.64] ;  /* 0x0000000808097981 */ /* 0x000f62000c1e9900 */
[----:B------:R-:W-:Y:S01]  /*07b0*/  UIADD3 UR4, UPT, UPT, UR4, 0x4, URZ ;  /* 0x0000000404047890 */ /* 0x000fe2000fffe0ff */
[----:B--2---:R-:W-:-:S04]  /*07c0*/  FADD R16, R16, R3 ;  /* 0x0000000310107221 */ /* 0x004fc80000000000 */
[----:B---3--:R-:W-:-:S04]  /*07d0*/  FADD R16, R16, R5 ;  /* 0x0000000510107221 */ /* 0x008fc80000000000 */
[----:B----4-:R-:W-:-:S04]  /*07e0*/  FADD R16, R16, R7 ;  /* 0x0000000710107221 */ /* 0x010fc80000000000 */
[----:B-----5:R-:W-:-:S07]  /*07f0*/  FADD R16, R16, R9 ;  /* 0x0000000910107221 */ /* 0x020fce0000000000 */
.L_x_43:
[----:B------:R-:W-:Y:S05]  /*0800*/  BRA.U !UP1, `(.L_x_39) ;  /* 0x0000000109287547 */ /* 0x000fea000b800000 */
[----:B------:R-:W0:Y:S01]  /*0810*/  LDC.64 R4, c[0x0][0x380] ;  /* 0x0000e000ff047b82 */ /* 0x000e220000000a00 */
[----:B------:R-:W-:Y:S01]  /*0820*/  IMAD R6, R17, UR4, R0 ;  /* 0x0000000411067c24 */ /* 0x000fe2000f8e0200 */
[----:B------:R-:W-:-:S12]  /*0830*/  UIADD3 UR5, UPT, UPT, -UR5, URZ, URZ ;  /* 0x000000ff05057290 */ /* 0x000fd8000fffe1ff */
.L_x_44:
[----:B0-----:R-:W-:-:S06]  /*0840*/  IMAD.WIDE R2, R6, 0x4, R4 ;  /* 0x0000000406027825 */ /* 0x001fcc00078e0204 */
[----:B------:R-:W2:Y:S01]  /*0850*/  LDG.E.CONSTANT R3, desc[UR8][R2.64] ;  /* 0x0000000802037981 */ /* 0x000ea2000c1e9900 */
[----:B------:R-:W-:Y:S01]  /*0860*/  UIADD3 UR5, UPT, UPT, UR5, 0x1, URZ ;  /* 0x0000000105057890 */ /* 0x000fe2000fffe0ff */
[----:B------:R-:W-:-:S03]  /*0870*/  IADD3 R6, PT, PT, R6, R17, RZ ;  /* 0x0000001106067210 */ /* 0x000fc60007ffe0ff */
[----:B------:R-:W-:Y:S01]  /*0880*/  UISETP.NE.AND UP0, UPT, UR5, URZ, UPT ;  /* 0x000000ff0500728c */ /* 0x000fe2000bf05270 */
[----:B--2---:R-:W-:-:S08]  /*0890*/  FADD R16, R3, R16 ;  /* 0x0000001003107221 */ /* 0x004fd00000000000 */
[----:B------:R-:W-:Y:S05]  /*08a0*/  BRA.U UP0, `(.L_x_44) ;  /* 0xfffffffd00e47547 */ /* 0x000fea000b83ffff */
.L_x_39:
[----:B------:R-:W0:Y:S02]  /*08b0*/  LDC.64 R2, c[0x0][0x388] ;  /* 0x0000e200ff027b82 */ /* 0x000e240000000a00 */
[----:B0-----:R-:W-:-:S05]  /*08c0*/  IMAD.WIDE R2, R0, 0x4, R2 ;  /* 0x0000000400027825 */ /* 0x001fca00078e0202 */
[----:B------:R-:W-:Y:S01]  /*08d0*/  STG.E desc[UR8][R2.64], R16 ;  /* 0x0000001002007986 */ /* 0x000fe2000c101908 */
[----:B------:R-:W-:Y:S05]  /*08e0*/  EXIT ;  /* 0x000000000000794d */ /* 0x000fea0003800000 */
.L_x_45:
        /* <DEDUP_REMOVED lines=9> */
.L_x_60:


//--------------------- .text._Z6ce_bwdPKfS0_Pfi  --------------------------
	.section	.text._Z6ce_bwdPKfS0_Pfi,"ax",@progbits
	.align	128
        .global         _Z6ce_bwdPKfS0_Pfi
        .type           _Z6ce_bwdPKfS0_Pfi,@function
        .size           _Z6ce_bwdPKfS0_Pfi,(.L_x_61 - _Z6ce_bwdPKfS0_Pfi)
        .other          _Z6ce_bwdPKfS0_Pfi,@"STO_CUDA_ENTRY STV_DEFAULT"
_Z6ce_bwdPKfS0_Pfi:
.text._Z6ce_bwdPKfS0_Pfi:
        /* <DEDUP_REMOVED lines=9> */
[----:B------:R-:W1:Y:S07]  /*0090*/  LDCU.64 UR4, c[0x0][0x358] ;  /* 0x00006b00ff0477ac */ /* 0x000e6e0008000a00 */
[----:B------:R-:W2:Y:S01]  /*00a0*/  LDC.64 R4, c[0x0][0x388] ;  /* 0x0000e200ff047b82 */ /* 0x000ea20000000a00 */
[----:B0-----:R-:W-:-:S06]  /*00b0*/  IMAD.WIDE R2, R9, 0x4, R2 ;  /* 0x0000000409027825 */ /* 0x001fcc00078e0202 */
[----:B-1----:R-:W3:Y:S01]  /*00c0*/  LDG.E.CONSTANT R2, desc[UR4][R2.64] ;  /* 0x0000000402027981 */ /* 0x002ee2000c1e9900 */
[----:B--2---:R-:W-:-:S06]  /*00d0*/  IMAD.WIDE R4, R9, 0x4, R4 ;  /* 0x0000000409047825 */ /* 0x004fcc00078e0204 */
[----:B------:R-:W2:Y:S01]  /*00e0*/  LDG.E.CONSTANT R5, desc[UR4][R4.64] ;  /* 0x0000000404057981 */ /* 0x000ea2000c1e9900 */
[----:B------:R-:W-:Y:S01]  /*00f0*/  HFMA2 R7, -RZ, RZ, 0.96630859375, -0.0022525787353515625 ;  /* 0x3bbb989dff077431 */ /* 0x000fe200000001ff */
[----:B------:R-:W-:-:S04]  /*0100*/  MOV R11, 0x437c0000 ;  /* 0x437c0000000b7802 */ /* 0x000fc80000000f00 */
[----:B---3--:R-:W-:Y:S02]  /*0110*/  FFMA.SAT R0, R2, R7, 0.5 ;  /* 0x3f00000002007423 */ /* 0x008fe40000002007 */
[----:B------:R-:W0:Y:S02]  /*0120*/  LDC.64 R6, c[0x0][0x390] ;  /* 0x0000e400ff067b82 */ /* 0x000e240000000a00 */
[----:B------:R-:W-:-:S04]  /*0130*/  FFMA.RM R0, R0, R11, 12582913 ;  /* 0x4b40000100007423 */ /* 0x000fc8000000400b */
[C---:B------:R-:W-:Y:S01]  /*0140*/  FADD R11, R0.reuse, -12583039 ;  /* 0xcb40007f000b7421 */ /* 0x040fe20000000000 */
[----:B------:R-:W-:-:S03]  /*0150*/  SHF.L.U32 R0, R0, 0x17, RZ ;  /* 0x0000001700007819 */ /* 0x000fc600000006ff */
[----:B------:R-:W-:-:S04]  /*0160*/  FFMA R11, R2, 1.4426950216293334961, -R11 ;  /* 0x3fb8aa3b020b7823 */ /* 0x000fc8000000080b */
[----:B------:R-:W-:-:S06]  /*0170*/  FFMA R11, R2, 1.925963033500011079e-08, R11 ;  /* 0x32a57060020b7823 */ /* 0x000fcc000000000b */
[----:B------:R-:W2:Y:S01]  /*0180*/  MUFU.EX2 R11, R11 ;  /* 0x0000000b000b7308 */ /* 0x000ea20000000800 */
[----:B0-----:R-:W-:-:S04]  /*0190*/  IMAD.WIDE R2, R9, 0x4, R6 ;  /* 0x0000000409027825 */ /* 0x001fc800078e0206 */
[----:B--2---:R-:W-:-:S05]  /*01a0*/  FFMA R5, R0, R11, -R5 ;  /* 0x0000000b00057223 */ /* 0x004fca0000000805 */
[----:B------:R-:W-:Y:S01]  /*01b0*/  STG.E desc[UR4][R2.64], R5 ;  /* 0x0000000502007986 */ /* 0x000fe2000c101904 */
[----:B------:R-:W-:Y:S05]  /*01c0*/  EXIT ;  /* 0x000000000000794d */ /* 0x000fea0003800000 */
.L_x_46:
        /* <DEDUP_REMOVED lines=11> */
.L_x_61:


//--------------------- .text._Z8add_biasPfPKfii  --------------------------
	.section	.text._Z8add_biasPfPKfii,"ax",@progbits
	.align	128
        .global         _Z8add_biasPfPKfii
        .type           _Z8add_biasPfPKfii,@function
        .size           _Z8add_biasPfPKfii,(.L_x_62 - _Z8add_biasPfPKfii)
        .other          _Z8add_biasPfPKfii,@"STO_CUDA_ENTRY STV_DEFAULT"
_Z8add_biasPfPKfii:
.text._Z8add_biasPfPKfii:
[----:B------:R-:W-:Y:S01]  /*0000*/  LDC R1, c[0x0][0x37c] ;  /* 0x0000df00ff017b82 */ /* 0x000fe20000000800 */
[----:B------:R-:W0:Y:S07]  /*0010*/  S2R R0, SR_TID.X ;  /* 0x0000000000007919 */ /* 0x000e2e0000002100 */
[----:B------:R-:W0:Y:S08]  /*0020*/  S2UR UR4, SR_CTAID.X ;  /* 0x00000000000479c3 */ /* 0x000e300000002500 */
[----:B------:R-:W0:Y:S08]  /*0030*/  LDC R9, c[0x0][0x360] ;  /* 0x0000d800ff097b82 */ /* 0x000e300000000800 */
[----:B------:R-:W1:Y:S01]  /*0040*/  LDC.64 R2, c[0x0][0x390] ;  /* 0x0000e400ff027b82 */ /* 0x000e620000000a00 */
[----:B0-----:R-:W-:-:S02]  /*0050*/  IMAD R9, R9, UR4, R0 ;  /* 0x0000000409097c24 */ /* 0x001fc4000f8e0200 */
[----:B-1----:R-:W-:-:S05]  /*0060*/  IMAD R2, R3, R2, RZ ;  /* 0x0000000203027224 */ /* 0x002fca00078e02ff */
[----:B------:R-:W-:-:S13]  /*0070*/  ISETP.GE.AND P0, PT, R9, R2, PT ;  /* 0x000000020900720c */ /* 0x000fda0003f06270 */
[----:B------:R-:W-:Y:S05]  /*0080*/  @P0 EXIT ;  /* 0x000000000000094d */ /* 0x000fea0003800000 */
[----:B------:R-:W-:Y:S01]  /*0090*/  IABS R11, R3 ;  /* 0x00000003000b7213 */ /* 0x000fe20000000000 */
[----:B------:R-:W0:Y:S01]  /*00a0*/  LDCU.64 UR4, c[0x0][0x358] ;  /* 0x00006b00ff0477ac */ /* 0x000e220008000a00 */
[----:B------:R-:W-:Y:S02]  /*00b0*/  ISETP.GE.AND P2, PT, R9, RZ, PT ;  /* 0x000000ff0900720c */ /* 0x000fe40003f46270 */
[----:B------:R-:W1:Y:S08]  /*00c0*/  I2F.RP R0, R11 ;  /* 0x0000000b00007306 */ /* 0x000e700000209400 */
[----:B-1----:R-:W1:Y:S02]  /*00d0*/  MUFU.RCP R0, R0 ;  /* 0x0000000000007308 */ /* 0x002e640000001000 */
[----:B-1----:R-:W-:-:S06]  /*00e0*/  IADD3 R4, PT, PT, R0, 0xffffffe, RZ ;  /* 0x0ffffffe00047810 */ /* 0x002fcc0007ffe0ff */
[----:B------:R1:W2:Y:S02]  /*00f0*/  F2I.FTZ.U32.TRUNC.NTZ R5, R4 ;  /* 0x0000000400057305 */ /* 0x0002a4000021f000 */
[----:B-1----:R-:W-:Y:S01]  /*0100*/  IMAD.MOV.U32 R4, RZ, RZ, RZ ;  /* 0x000000ffff047224 */ /* 0x002fe200078e00ff */
[----:B--2---:R-:W-:-:S05]  /*0110*/  IADD3 R2, PT, PT, RZ, -R5, RZ ;  /* 0x80000005ff027210 */ /* 0x004fca0007ffe0ff */
[----:B------:R-:W-:Y:S01]  /*0120*/  IMAD R7, R2, R11, RZ ;  /* 0x0000000b02077224 */ /* 0x000fe200078e02ff */
[----:B------:R-:W-:-:S03]  /*0130*/  IABS R2, R9 ;  /* 0x0000000900027213 */ /* 0x000fc60000000000 */
[----:B------:R-:W-:Y:S02]  /*0140*/  IMAD.HI.U32 R5, R5, R7, R4 ;  /* 0x0000000705057227 */ /* 0x000fe400078e0004 */
[----:B------:R-:W1:Y:S04]  /*0150*/  LDC.64 R6, c[0x0][0x388] ;  /* 0x0000e200ff067b82 */ /* 0x000e680000000a00 */
[----:B------:R-:W-:-:S05]  /*0160*/  IMAD.HI.U32 R5, R5, R2, RZ ;  /* 0x0000000205057227 */ /* 0x000fca00078e00ff */
[----:B------:R-:W-:-:S05]  /*0170*/  IADD3 R5, PT, PT, -R5, RZ, RZ ;  /* 0x000000ff05057210 */ /* 0x000fca0007ffe1ff */
[C---:B------:R-:W-:Y:S02]  /*0180*/  IMAD R0, R11.reuse, R5, R2 ;  /* 0x000000050b007224 */ /* 0x040fe400078e0202 */
[----:B------:R-:W2:Y:S03]  /*0190*/  LDC.64 R4, c[0x0][0x380] ;  /* 0x0000e000ff047b82 */ /* 0x000ea60000000a00 */
[----:B------:R-:W-:-:S13]  /*01a0*/  ISETP.GT.U32.AND P0, PT, R11, R0, PT ;  /* 0x000000000b00720c */ /* 0x000fda0003f04070 */
[----:B------:R-:W-:Y:S01]  /*01b0*/  @!P0 IMAD.IADD R0, R0, 0x1, -R11 ;  /* 0x0000000100008824 */ /* 0x000fe200078e0a0b */
[----:B------:R-:W-:-:S04]  /*01c0*/  ISETP.NE.AND P0, PT, R3, RZ, PT ;  /* 0x000000ff0300720c */ /* 0x000fc80003f05270 */
[----:B------:R-:W-:Y:S01]  /*01d0*/  ISETP.GT.U32.AND P1, PT, R11, R0, PT ;  /* 0x000000000b00720c */ /* 0x000fe20003f24070 */
[----:B--2---:R-:W-:-:S12]  /*01e0*/  IMAD.WIDE R4, R9, 0x4, R4 ;  /* 0x0000000409047825 */ /* 0x004fd800078e0204 */
[----:B------:R-:W-:-:S05]  /*01f0*/  @!P1 IADD3 R0, PT, PT, R0, -R11, RZ ;  /* 0x8000000b00009210 */ /* 0x000fca0007ffe0ff */
[----:B------:R-:W-:Y:S01]  /*0200*/  @!P2 IMAD.MOV R0, RZ, RZ, -R0 ;  /* 0x000000ffff00a224 */ /* 0x000fe200078e0a00 */
[----:B------:R-:W-:-:S05]  /*0210*/  @!P0 LOP3.LUT R0, RZ, R3, RZ, 0x33, !PT ;  /* 0x00000003ff008212 */ /* 0x000fca00078e33ff */
[----:B-1----:R-:W-:Y:S02]  /*0220*/  IMAD.WIDE R2, R0, 0x4, R6 ;  /* 0x0000000400027825 */ /* 0x002fe400078e0206 */
[----:B0-----:R-:W2:Y:S04]  /*0230*/  LDG.E R7, desc[UR4][R4.64] ;  /* 0x0000000404077981 */ /* 0x001ea8000c1e1900 */
[----:B------:R-:W2:Y:S02]  /*0240*/  LDG.E.CONSTANT R2, desc[UR4][R2.64] ;  /* 0x0000000402027981 */ /* 0x000ea4000c1e9900 */
[----:B--2---:R-:W-:-:S05]  /*0250*/  FADD R7, R2, R7 ;  /* 0x0000000702077221 */ /* 0x004fca0000000000 */
[----:B------:R-:W-:Y:S01]  /*0260*/  STG.E desc[UR4][R4.64], R7 ;  /* 0x0000000704007986 */ /* 0x000fe2000c101904 */
[----:B------:R-:W-:Y:S05]  /*0270*/  EXIT ;  /* 0x000000000000794d */ /* 0x000fea0003800000 */
.L_x_47:
        /* <DEDUP_REMOVED lines=16> */
.L_x_62:


//--------------------- .text._Z8relu_bwdPKfS0_Pfi --------------------------
	.section	.text._Z8relu_bwdPKfS0_Pfi,"ax",@progbits
	.align	128
        .global         _Z8relu_bwdPKfS0_Pfi
        .type           _Z8relu_bwdPKfS0_Pfi,@function
        .size           _Z8relu_bwdPKfS0_Pfi,(.L_x_63 - _Z8relu_bwdPKfS0_Pfi)
        .other          _Z8relu_bwdPKfS0_Pfi,@"STO_CUDA_ENTRY STV_DEFAULT"
_Z8relu_bwdPKfS0_Pfi:
.text._Z8relu_bwdPKfS0_Pfi:
        /* <DEDUP_REMOVED lines=13> */
[----:B------:R-:W-:Y:S01]  /*00d0*/  BSSY.RECONVERGENT B0, `(.L_x_48) ;  /* 0x0000008000007945 */ /* 0x000fe20003800200 */
[----:B------:R-:W-:Y:S02]  /*00e0*/  HFMA2 R9, -RZ, RZ, 0, 0 ;  /* 0x00000000ff097431 */ /* 0x000fe400000001ff */
[----:B--2---:R-:W-:Y:S01]  /*00f0*/  IMAD.WIDE R4, R7, 0x4, R4 ;  /* 0x0000000407047825 */ /* 0x004fe200078e0204 */
[----:B---3--:R-:W-:-:S13]  /*0100*/  FSETP.GT.AND P0, PT, R2, RZ, PT ;  /* 0x000000ff0200720b */ /* 0x008fda0003f04000 */
[----:B------:R-:W-:Y:S05]  /*0110*/  @!P0 BRA `(.L_x_49) ;  /* 0x00000000000c8947 */ /* 0x000fea0003800000 */
[----:B------:R-:W0:Y:S02]  /*0120*/  LDC.64 R2, c[0x0][0x388] ;  /* 0x0000e200ff027b82 */ /* 0x000e240000000a00 */
[----:B0-----:R-:W-:-:S05]  /*0130*/  IMAD.WIDE R2, R7, 0x4, R2 ;  /* 0x0000000407027825 */ /* 0x001fca00078e0202 */
[----:B------:R0:W5:Y:S02]  /*0140*/  LDG.E.CONSTANT R9, desc[UR4][R2.64] ;  /* 0x0000000402097981 */ /* 0x000164000c1e9900 */
.L_x_49:
[----:B------:R-:W-:Y:S05]  /*0150*/  BSYNC.RECONVERGENT B0 ;  /* 0x0000000000007941 */ /* 0x000fea0003800200 */
.L_x_48:
[----:B-----5:R-:W-:Y:S01]  /*0160*/  STG.E desc[UR4][R4.64], R9 ;  /* 0x0000000904007986 */ /* 0x020fe2000c101904 */
[----:B------:R-:W-:Y:S05]  /*0170*/  EXIT ;  /* 0x000000000000794d */ /* 0x000fea0003800000 */
.L_x_50:
        /* <DEDUP_REMOVED lines=16> */
.L_x_63:


//--------------------- .text._Z8relu_fwdPKfPfi   --------------------------
	.section	.text._Z8relu_fwdPKfPfi,"ax",@progbits
	.align	128
        .global         _Z8relu_fwdPKfPfi
        .type           _Z8relu_fwdPKfPfi,@function
        .size           _Z8relu_fwdPKfPfi,(.L_x_64 - _Z8relu_fwdPKfPfi)
        .other          _Z8relu_fwdPKfPfi,@"STO_CUDA_ENTRY STV_DEFAULT"
_Z8relu_fwdPKfPfi:
.text._Z8relu_fwdPKfPfi:
        /* <DEDUP_REMOVED lines=13> */
[----:B--2---:R-:W-:Y:S01]  /*00d0*/  IMAD.WIDE R4, R7, 0x4, R4 ;  /* 0x0000000407047825 */ /* 0x004fe200078e0204 */
[----:B---3--:R-:W-:-:S05]  /*00e0*/  FMNMX R7, RZ, R2, !PT ;  /* 0x00000002ff077209 */ /* 0x008fca0007800000 */
[----:B------:R-:W-:Y:S01]  /*00f0*/  STG.E desc[UR4][R4.64], R7 ;  /* 0x0000000704007986 */ /* 0x000fe2000c101904 */
[----:B------:R-:W-:Y:S05]  /*0100*/  EXIT ;  /* 0x000000000000794d */ /* 0x000fea0003800000 */
.L_x_51:
        /* <DEDUP_REMOVED lines=15> */
.L_x_64:


//--------------------- .text._Z19fp16_to_fp32_kernelPK6__halfPfi --------------------------
	.section	.text._Z19fp16_to_fp32_kernelPK6__halfPfi,"ax",@progbits
	.align	128
        .global         _Z19fp16_to_fp32_kernelPK6__halfPfi
        .type           _Z19fp16_to_fp32_kernelPK6__halfPfi,@function
        .size           _Z19fp16_to_fp32_kernelPK6__halfPfi,(.L_x_65 - _Z19fp16_to_fp32_kernelPK6__halfPfi)
        .other          _Z19fp16_to_fp32_kernelPK6__halfPfi,@"STO_CUDA_ENTRY STV_DEFAULT"
_Z19fp16_to_fp32_kernelPK6__halfPfi:
.text._Z19fp16_to_fp32_kernelPK6__halfPfi:
        /* <DEDUP_REMOVED lines=12> */
[----:B-1----:R-:W3:Y:S01]  /*00c0*/  LDG.E.U16.CONSTANT R2, desc[UR4][R2.64] ;  /* 0x0000000402027981 */ /* 0x002ee2000c1e9500 */
[----:B--2---:R-:W-:-:S04]  /*00d0*/  IMAD.WIDE R4, R7, 0x4, R4 ;  /* 0x0000000407047825 */ /* 0x004fc800078e0204 */
[----:B---3--:R-:W-:-:S05]  /*00e0*/  HADD2.F32 R7, -RZ, R2.H0_H0 ;  /* 0x20000002ff077230 */ /* 0x008fca0000004100 */
[----:B------:R-:W-:Y:S01]  /*00f0*/  STG.E desc[UR4][R4.64], R7 ;  /* 0x0000000704007986 */ /* 0x000fe2000c101904 */
[----:B------:R-:W-:Y:S05]  /*0100*/  EXIT ;  /* 0x000000000000794d */ /* 0x000fea0003800000 */
.L_x_52:
        /* <DEDUP_REMOVED lines=15> */
.L_x_65:


//--------------------- .text._Z19fp32_to_fp16_kernelPKfP6__halfi --------------------------
	.section	.text._Z19fp32_to_fp16_kernelPKfP6__halfi,"ax",@progbits
	.align	128
        .global         _Z19fp32_to_fp16_kernelPKfP6__halfi
        .type           _Z19fp32_to_fp16_kernelPKfP6__halfi,@function
        .size           _Z19fp32_to_fp16_kernelPKfP6__halfi,(.L_x_66 - _Z19fp32_to_fp16_kernelPKfP6__halfi)
        .other          _Z19fp32_to_fp16_kernelPKfP6__halfi,@"STO_CUDA_ENTRY STV_DEFAULT"
_Z19fp32_to_fp16_kernelPKfP6__halfi:
.text._Z19fp32_to_fp16_kernelPKfP6__halfi:
        /* <DEDUP_REMOVED lines=14> */
[----:B---3--:R-:W-:-:S05]  /*00e0*/  F2FP.F16.F32.PACK_AB R0, RZ, R2 ;  /* 0x00000002ff00723e */ /* 0x008fca00000000ff */
[----:B------:R-:W-:Y:S01]  /*00f0*/  STG.E.U16 desc[UR4][R4.64], R0 ;  /* 0x0000000004007986 */ /* 0x000fe2000c101504 */
[----:B------:R-:W-:Y:S05]  /*0100*/  EXIT ;  /* 0x000000000000794d */ /* 0x000fea0003800000 */
.L_x_53:
        /* <DEDUP_REMOVED lines=15> */
.L_x_66:


//--------------------- .nv.shared.reserved.0     --------------------------
	.section	.nv.shared.reserved.0,"aw",@nobits
	.weak		__nv_reservedSMEM_offset_0_alias
	.size		__nv_reservedSMEM_offset_0_alias, 0, 64
	.other		__nv_reservedSMEM_offset_0_alias,@"STO_CUDA_RESERVED_SHARED STV_DEFAULT"
__nv_reservedSMEM_offset_0_alias:
	.zero		0
	.zero		64


//--------------------- .nv.constant0._Z17reduce_sum_kernelPKfPfi --------------------------
	.section	.nv.constant0._Z17reduce_sum_kernelPKfPfi,"a",@progbits
	.sectionflags	@""
	.align	4
.nv.constant0._Z17reduce_sum_kernelPKfPfi:
	.zero		916


//--------------------- .nv.constant0._Z10sgd_updatePfPKffi --------------------------
	.section	.nv.constant0._Z10sgd_updatePfPKffi,"a",@progbits
	.sectionflags	@""
	.align	4
.nv.constant0._Z10sgd_updatePfPKffi:
	.zero		920


//--------------------- .nv.constant0._Z14ce_loss_kernelPKfS0_Pfii --------------------------
	.section	.nv.constant0._Z14ce_loss_kernelPKfS0_Pfii,"a",@progbits
	.sectionflags	@""
	.align	4
.nv.constant0._Z14ce_loss_kernelPKfS0_Pfii:
	.zero		928


//--------------------- .nv.constant0._Z17batch_log_softmaxPKfPfi --------------------------
	.section	.nv.constant0._Z17batch_log_softmaxPKfPfi,"a",@progbits
	.sectionflags	@""
	.align	4
.nv.constant0._Z17batch_log_softmaxPKfPfi:
	.zero		916


//--------------------- .nv.constant0._Z12scale_kernelPffi --------------------------
	.section	.nv.constant0._Z12scale_kernelPffi,"a",@progbits
	.sectionflags	@""
	.align	4
.nv.constant0._Z12scale_kernelPffi:
	.zero		912


//--------------------- .nv.constant0._Z7col_sumPKfPfii --------------------------
	.section	.nv.constant0._Z7col_sumPKfPfii,"a",@progbits
	.sectionflags	@""
	.align	4
.nv.constant0._Z7col_sumPKfPfii:
	.zero		920


//--------------------- .nv.constant0._Z6ce_bwdPKfS0_Pfi --------------------------
	.section	.nv.constant0._Z6ce_bwdPKfS0_Pfi,"a",@progbits
	.sectionflags	@""
	.align	4
.nv.constant0._Z6ce_bwdPKfS0_Pfi:
	.zero		924


//--------------------- .nv.constant0._Z8add_biasPfPKfii --------------------------
	.section	.nv.constant0._Z8add_biasPfPKfii,"a",@progbits
	.sectionflags	@""
	.align	4
.nv.constant0._Z8add_biasPfPKfii:
	.zero		920


//--------------------- .nv.constant0._Z8relu_bwdPKfS0_Pfi --------------------------
	.section	.nv.constant0._Z8relu_bwdPKfS0_Pfi,"a",@progbits
	.sectionflags	@""
	.align	4
.nv.constant0._Z8relu_bwdPKfS0_Pfi:
	.zero		924


//--------------------- .nv.constant0._Z8relu_fwdPKfPfi --------------------------
	.section	.nv.constant0._Z8relu_fwdPKfPfi,"a",@progbits
	.sectionflags	@""
	.align	4
.nv.constant0._Z8relu_fwdPKfPfi:
	.zero		916


//--------------------- .nv.constant0._Z19fp16_to_fp32_kernelPK6__halfPfi --------------------------
	.section	.nv.constant0._Z19fp16_to_fp32_kernelPK6__halfPfi,"a",@progbits
	.sectionflags	@""
	.align	4
.nv.constant0._Z19fp16_to_fp32_kernelPK6__halfPfi:
	.zero		916


//--------------------- .nv.constant0._Z19fp32_to_fp16_kernelPKfP6__halfi --------------------------
	.section	.nv.constant0._Z19fp32_to_fp16_kernelPKfP6__halfi,"a",@progbits
	.sectionflags	@""
	.align	4
.nv.constant0._Z19fp32_to_fp16_kernelPKfP6__halfi:
	.zero		916


//--------------------- SYMBOLS --------------------------

	.type		.nv.reservedSmem.offset0,@object
	.size		.nv.reservedSmem.offset0,0x4
